//
// Generated by NVIDIA NVVM Compiler
//
// Compiler Build ID: CL-36424714
// Cuda compilation tools, release 13.0, V13.0.88
// Based on NVVM 20.0.0
//

.version 9.0
.target sm_100
.address_size 64

	// .globl	_Z10BFW_phase1Pimii
// _ZZ10BFW_phase1PimiiE11shared_Dist has been demoted
// _ZZ10BFW_phase2PimiiE12shared_Dist1 has been demoted
// _ZZ10BFW_phase2PimiiE12shared_Dist2 has been demoted
// _ZZ10BFW_phase2PimiiE17shared_Dist_pivot has been demoted
// _ZZ10BFW_phase3PimiiE15shared_Dist_row has been demoted
// _ZZ10BFW_phase3PimiiE15shared_Dist_col has been demoted
// _ZZ10BFW_phase3PimiiE11shared_Dist has been demoted

.visible .entry _Z10BFW_phase1Pimii(
	.param .u64 .ptr .align 1 _Z10BFW_phase1Pimii_param_0,
	.param .u64 _Z10BFW_phase1Pimii_param_1,
	.param .u32 _Z10BFW_phase1Pimii_param_2,
	.param .u32 _Z10BFW_phase1Pimii_param_3
)
{
	.reg .pred 	%p<2>;
	.reg .b32 	%r<665>;
	.reg .b64 	%rd<13>;
	// demoted variable
	.shared .align 4 .b8 _ZZ10BFW_phase1PimiiE11shared_Dist[10000];
	ld.param.u64 	%rd3, [_Z10BFW_phase1Pimii_param_0];
	ld.param.u64 	%rd4, [_Z10BFW_phase1Pimii_param_1];
	ld.param.u32 	%r13, [_Z10BFW_phase1Pimii_param_3];
	cvta.to.global.u64 	%rd5, %rd3;
	mov.u32 	%r14, %tid.y;
	mov.u32 	%r1, %tid.x;
	add.s32 	%r15, %r13, %r14;
	add.s32 	%r16, %r15, 25;
	add.s32 	%r17, %r13, %r1;
	cvt.s64.s32 	%rd6, %r15;
	cvt.s64.s32 	%rd7, %r17;
	mad.lo.s64 	%rd8, %rd4, %rd6, %rd7;
	shl.b64 	%rd9, %rd8, 2;
	add.s64 	%rd1, %rd5, %rd9;
	ld.global.u32 	%r18, [%rd1];
	mov.u32 	%r19, _ZZ10BFW_phase1PimiiE11shared_Dist;
	mad.lo.s32 	%r2, %r14, 200, %r19;
	shl.b32 	%r20, %r1, 2;
	add.s32 	%r3, %r2, %r20;
	st.shared.u32 	[%r3], %r18;
	ld.global.u32 	%r21, [%rd1+100];
	st.shared.u32 	[%r3+100], %r21;
	cvt.s64.s32 	%rd10, %r16;
	mad.lo.s64 	%rd11, %rd4, %rd10, %rd7;
	shl.b64 	%rd12, %rd11, 2;
	add.s64 	%rd2, %rd5, %rd12;
	ld.global.u32 	%r22, [%rd2];
	st.shared.u32 	[%r3+5000], %r22;
	ld.global.u32 	%r23, [%rd2+100];
	st.shared.u32 	[%r3+5100], %r23;
	mov.b32 	%r664, 0;
$L__BB0_1:
	.pragma "nounroll";
	bar.sync 	0;
	ld.shared.u32 	%r24, [%r3];
	shl.b32 	%r25, %r664, 2;
	add.s32 	%r5, %r2, %r25;
	ld.shared.u32 	%r26, [%r5];
	mad.lo.s32 	%r28, %r664, 200, %r19;
	add.s32 	%r6, %r28, %r20;
	ld.shared.u32 	%r30, [%r6];
	add.s32 	%r31, %r30, %r26;
	min.s32 	%r32, %r24, %r31;
	st.shared.u32 	[%r3], %r32;
	ld.shared.u32 	%r33, [%r3+100];
	ld.shared.u32 	%r34, [%r5];
	ld.shared.u32 	%r35, [%r6+100];
	add.s32 	%r36, %r35, %r34;
	min.s32 	%r37, %r33, %r36;
	st.shared.u32 	[%r3+100], %r37;
	ld.shared.u32 	%r38, [%r3+5000];
	ld.shared.u32 	%r39, [%r5+5000];
	ld.shared.u32 	%r40, [%r6];
	add.s32 	%r41, %r40, %r39;
	min.s32 	%r42, %r38, %r41;
	st.shared.u32 	[%r3+5000], %r42;
	ld.shared.u32 	%r43, [%r3+5100];
	ld.shared.u32 	%r44, [%r5+5000];
	ld.shared.u32 	%r45, [%r6+100];
	add.s32 	%r46, %r45, %r44;
	min.s32 	%r47, %r43, %r46;
	st.shared.u32 	[%r3+5100], %r47;
	bar.sync 	0;
	ld.shared.u32 	%r48, [%r3];
	ld.shared.u32 	%r49, [%r5+4];
	ld.shared.u32 	%r50, [%r6+200];
	add.s32 	%r51, %r50, %r49;
	min.s32 	%r52, %r48, %r51;
	st.shared.u32 	[%r3], %r52;
	ld.shared.u32 	%r53, [%r3+100];
	ld.shared.u32 	%r54, [%r5+4];
	ld.shared.u32 	%r55, [%r6+300];
	add.s32 	%r56, %r55, %r54;
	min.s32 	%r57, %r53, %r56;
	st.shared.u32 	[%r3+100], %r57;
	ld.shared.u32 	%r58, [%r3+5000];
	ld.shared.u32 	%r59, [%r5+5004];
	ld.shared.u32 	%r60, [%r6+200];
	add.s32 	%r61, %r60, %r59;
	min.s32 	%r62, %r58, %r61;
	st.shared.u32 	[%r3+5000], %r62;
	ld.shared.u32 	%r63, [%r3+5100];
	ld.shared.u32 	%r64, [%r5+5004];
	ld.shared.u32 	%r65, [%r6+300];
	add.s32 	%r66, %r65, %r64;
	min.s32 	%r67, %r63, %r66;
	st.shared.u32 	[%r3+5100], %r67;
	bar.sync 	0;
	ld.shared.u32 	%r68, [%r3];
	ld.shared.u32 	%r69, [%r5+8];
	ld.shared.u32 	%r70, [%r6+400];
	add.s32 	%r71, %r70, %r69;
	min.s32 	%r72, %r68, %r71;
	st.shared.u32 	[%r3], %r72;
	ld.shared.u32 	%r73, [%r3+100];
	ld.shared.u32 	%r74, [%r5+8];
	ld.shared.u32 	%r75, [%r6+500];
	add.s32 	%r76, %r75, %r74;
	min.s32 	%r77, %r73, %r76;
	st.shared.u32 	[%r3+100], %r77;
	ld.shared.u32 	%r78, [%r3+5000];
	ld.shared.u32 	%r79, [%r5+5008];
	ld.shared.u32 	%r80, [%r6+400];
	add.s32 	%r81, %r80, %r79;
	min.s32 	%r82, %r78, %r81;
	st.shared.u32 	[%r3+5000], %r82;
	ld.shared.u32 	%r83, [%r3+5100];
	ld.shared.u32 	%r84, [%r5+5008];
	ld.shared.u32 	%r85, [%r6+500];
	add.s32 	%r86, %r85, %r84;
	min.s32 	%r87, %r83, %r86;
	st.shared.u32 	[%r3+5100], %r87;
	bar.sync 	0;
	ld.shared.u32 	%r88, [%r3];
	ld.shared.u32 	%r89, [%r5+12];
	ld.shared.u32 	%r90, [%r6+600];
	add.s32 	%r91, %r90, %r89;
	min.s32 	%r92, %r88, %r91;
	st.shared.u32 	[%r3], %r92;
	ld.shared.u32 	%r93, [%r3+100];
	ld.shared.u32 	%r94, [%r5+12];
	ld.shared.u32 	%r95, [%r6+700];
	add.s32 	%r96, %r95, %r94;
	min.s32 	%r97, %r93, %r96;
	st.shared.u32 	[%r3+100], %r97;
	ld.shared.u32 	%r98, [%r3+5000];
	ld.shared.u32 	%r99, [%r5+5012];
	ld.shared.u32 	%r100, [%r6+600];
	add.s32 	%r101, %r100, %r99;
	min.s32 	%r102, %r98, %r101;
	st.shared.u32 	[%r3+5000], %r102;
	ld.shared.u32 	%r103, [%r3+5100];
	ld.shared.u32 	%r104, [%r5+5012];
	ld.shared.u32 	%r105, [%r6+700];
	add.s32 	%r106, %r105, %r104;
	min.s32 	%r107, %r103, %r106;
	st.shared.u32 	[%r3+5100], %r107;
	bar.sync 	0;
	ld.shared.u32 	%r108, [%r3];
	ld.shared.u32 	%r109, [%r5+16];
	ld.shared.u32 	%r110, [%r6+800];
	add.s32 	%r111, %r110, %r109;
	min.s32 	%r112, %r108, %r111;
	st.shared.u32 	[%r3], %r112;
	ld.shared.u32 	%r113, [%r3+100];
	ld.shared.u32 	%r114, [%r5+16];
	ld.shared.u32 	%r115, [%r6+900];
	add.s32 	%r116, %r115, %r114;
	min.s32 	%r117, %r113, %r116;
	st.shared.u32 	[%r3+100], %r117;
	ld.shared.u32 	%r118, [%r3+5000];
	ld.shared.u32 	%r119, [%r5+5016];
	ld.shared.u32 	%r120, [%r6+800];
	add.s32 	%r121, %r120, %r119;
	min.s32 	%r122, %r118, %r121;
	st.shared.u32 	[%r3+5000], %r122;
	ld.shared.u32 	%r123, [%r3+5100];
	ld.shared.u32 	%r124, [%r5+5016];
	ld.shared.u32 	%r125, [%r6+900];
	add.s32 	%r126, %r125, %r124;
	min.s32 	%r127, %r123, %r126;
	st.shared.u32 	[%r3+5100], %r127;
	bar.sync 	0;
	ld.shared.u32 	%r128, [%r3];
	ld.shared.u32 	%r129, [%r5+20];
	ld.shared.u32 	%r130, [%r6+1000];
	add.s32 	%r131, %r130, %r129;
	min.s32 	%r132, %r128, %r131;
	st.shared.u32 	[%r3], %r132;
	ld.shared.u32 	%r133, [%r3+100];
	ld.shared.u32 	%r134, [%r5+20];
	ld.shared.u32 	%r135, [%r6+1100];
	add.s32 	%r136, %r135, %r134;
	min.s32 	%r137, %r133, %r136;
	st.shared.u32 	[%r3+100], %r137;
	ld.shared.u32 	%r138, [%r3+5000];
	ld.shared.u32 	%r139, [%r5+5020];
	ld.shared.u32 	%r140, [%r6+1000];
	add.s32 	%r141, %r140, %r139;
	min.s32 	%r142, %r138, %r141;
	st.shared.u32 	[%r3+5000], %r142;
	ld.shared.u32 	%r143, [%r3+5100];
	ld.shared.u32 	%r144, [%r5+5020];
	ld.shared.u32 	%r145, [%r6+1100];
	add.s32 	%r146, %r145, %r144;
	min.s32 	%r147, %r143, %r146;
	st.shared.u32 	[%r3+5100], %r147;
	bar.sync 	0;
	ld.shared.u32 	%r148, [%r3];
	ld.shared.u32 	%r149, [%r5+24];
	ld.shared.u32 	%r150, [%r6+1200];
	add.s32 	%r151, %r150, %r149;
	min.s32 	%r152, %r148, %r151;
	st.shared.u32 	[%r3], %r152;
	ld.shared.u32 	%r153, [%r3+100];
	ld.shared.u32 	%r154, [%r5+24];
	ld.shared.u32 	%r155, [%r6+1300];
	add.s32 	%r156, %r155, %r154;
	min.s32 	%r157, %r153, %r156;
	st.shared.u32 	[%r3+100], %r157;
	ld.shared.u32 	%r158, [%r3+5000];
	ld.shared.u32 	%r159, [%r5+5024];
	ld.shared.u32 	%r160, [%r6+1200];
	add.s32 	%r161, %r160, %r159;
	min.s32 	%r162, %r158, %r161;
	st.shared.u32 	[%r3+5000], %r162;
	ld.shared.u32 	%r163, [%r3+5100];
	ld.shared.u32 	%r164, [%r5+5024];
	ld.shared.u32 	%r165, [%r6+1300];
	add.s32 	%r166, %r165, %r164;
	min.s32 	%r167, %r163, %r166;
	st.shared.u32 	[%r3+5100], %r167;
	bar.sync 	0;
	ld.shared.u32 	%r168, [%r3];
	ld.shared.u32 	%r169, [%r5+28];
	ld.shared.u32 	%r170, [%r6+1400];
	add.s32 	%r171, %r170, %r169;
	min.s32 	%r172, %r168, %r171;
	st.shared.u32 	[%r3], %r172;
	ld.shared.u32 	%r173, [%r3+100];
	ld.shared.u32 	%r174, [%r5+28];
	ld.shared.u32 	%r175, [%r6+1500];
	add.s32 	%r176, %r175, %r174;
	min.s32 	%r177, %r173, %r176;
	st.shared.u32 	[%r3+100], %r177;
	ld.shared.u32 	%r178, [%r3+5000];
	ld.shared.u32 	%r179, [%r5+5028];
	ld.shared.u32 	%r180, [%r6+1400];
	add.s32 	%r181, %r180, %r179;
	min.s32 	%r182, %r178, %r181;
	st.shared.u32 	[%r3+5000], %r182;
	ld.shared.u32 	%r183, [%r3+5100];
	ld.shared.u32 	%r184, [%r5+5028];
	ld.shared.u32 	%r185, [%r6+1500];
	add.s32 	%r186, %r185, %r184;
	min.s32 	%r187, %r183, %r186;
	st.shared.u32 	[%r3+5100], %r187;
	bar.sync 	0;
	ld.shared.u32 	%r188, [%r3];
	ld.shared.u32 	%r189, [%r5+32];
	ld.shared.u32 	%r190, [%r6+1600];
	add.s32 	%r191, %r190, %r189;
	min.s32 	%r192, %r188, %r191;
	st.shared.u32 	[%r3], %r192;
	ld.shared.u32 	%r193, [%r3+100];
	ld.shared.u32 	%r194, [%r5+32];
	ld.shared.u32 	%r195, [%r6+1700];
	add.s32 	%r196, %r195, %r194;
	min.s32 	%r197, %r193, %r196;
	st.shared.u32 	[%r3+100], %r197;
	ld.shared.u32 	%r198, [%r3+5000];
	ld.shared.u32 	%r199, [%r5+5032];
	ld.shared.u32 	%r200, [%r6+1600];
	add.s32 	%r201, %r200, %r199;
	min.s32 	%r202, %r198, %r201;
	st.shared.u32 	[%r3+5000], %r202;
	ld.shared.u32 	%r203, [%r3+5100];
	ld.shared.u32 	%r204, [%r5+5032];
	ld.shared.u32 	%r205, [%r6+1700];
	add.s32 	%r206, %r205, %r204;
	min.s32 	%r207, %r203, %r206;
	st.shared.u32 	[%r3+5100], %r207;
	bar.sync 	0;
	ld.shared.u32 	%r208, [%r3];
	ld.shared.u32 	%r209, [%r5+36];
	ld.shared.u32 	%r210, [%r6+1800];
	add.s32 	%r211, %r210, %r209;
	min.s32 	%r212, %r208, %r211;
	st.shared.u32 	[%r3], %r212;
	ld.shared.u32 	%r213, [%r3+100];
	ld.shared.u32 	%r214, [%r5+36];
	ld.shared.u32 	%r215, [%r6+1900];
	add.s32 	%r216, %r215, %r214;
	min.s32 	%r217, %r213, %r216;
	st.shared.u32 	[%r3+100], %r217;
	ld.shared.u32 	%r218, [%r3+5000];
	ld.shared.u32 	%r219, [%r5+5036];
	ld.shared.u32 	%r220, [%r6+1800];
	add.s32 	%r221, %r220, %r219;
	min.s32 	%r222, %r218, %r221;
	st.shared.u32 	[%r3+5000], %r222;
	ld.shared.u32 	%r223, [%r3+5100];
	ld.shared.u32 	%r224, [%r5+5036];
	ld.shared.u32 	%r225, [%r6+1900];
	add.s32 	%r226, %r225, %r224;
	min.s32 	%r227, %r223, %r226;
	st.shared.u32 	[%r3+5100], %r227;
	bar.sync 	0;
	ld.shared.u32 	%r228, [%r3];
	ld.shared.u32 	%r229, [%r5+40];
	ld.shared.u32 	%r230, [%r6+2000];
	add.s32 	%r231, %r230, %r229;
	min.s32 	%r232, %r228, %r231;
	st.shared.u32 	[%r3], %r232;
	ld.shared.u32 	%r233, [%r3+100];
	ld.shared.u32 	%r234, [%r5+40];
	ld.shared.u32 	%r235, [%r6+2100];
	add.s32 	%r236, %r235, %r234;
	min.s32 	%r237, %r233, %r236;
	st.shared.u32 	[%r3+100], %r237;
	ld.shared.u32 	%r238, [%r3+5000];
	ld.shared.u32 	%r239, [%r5+5040];
	ld.shared.u32 	%r240, [%r6+2000];
	add.s32 	%r241, %r240, %r239;
	min.s32 	%r242, %r238, %r241;
	st.shared.u32 	[%r3+5000], %r242;
	ld.shared.u32 	%r243, [%r3+5100];
	ld.shared.u32 	%r244, [%r5+5040];
	ld.shared.u32 	%r245, [%r6+2100];
	add.s32 	%r246, %r245, %r244;
	min.s32 	%r247, %r243, %r246;
	st.shared.u32 	[%r3+5100], %r247;
	bar.sync 	0;
	ld.shared.u32 	%r248, [%r3];
	ld.shared.u32 	%r249, [%r5+44];
	ld.shared.u32 	%r250, [%r6+2200];
	add.s32 	%r251, %r250, %r249;
	min.s32 	%r252, %r248, %r251;
	st.shared.u32 	[%r3], %r252;
	ld.shared.u32 	%r253, [%r3+100];
	ld.shared.u32 	%r254, [%r5+44];
	ld.shared.u32 	%r255, [%r6+2300];
	add.s32 	%r256, %r255, %r254;
	min.s32 	%r257, %r253, %r256;
	st.shared.u32 	[%r3+100], %r257;
	ld.shared.u32 	%r258, [%r3+5000];
	ld.shared.u32 	%r259, [%r5+5044];
	ld.shared.u32 	%r260, [%r6+2200];
	add.s32 	%r261, %r260, %r259;
	min.s32 	%r262, %r258, %r261;
	st.shared.u32 	[%r3+5000], %r262;
	ld.shared.u32 	%r263, [%r3+5100];
	ld.shared.u32 	%r264, [%r5+5044];
	ld.shared.u32 	%r265, [%r6+2300];
	add.s32 	%r266, %r265, %r264;
	min.s32 	%r267, %r263, %r266;
	st.shared.u32 	[%r3+5100], %r267;
	bar.sync 	0;
	ld.shared.u32 	%r268, [%r3];
	ld.shared.u32 	%r269, [%r5+48];
	ld.shared.u32 	%r270, [%r6+2400];
	add.s32 	%r271, %r270, %r269;
	min.s32 	%r272, %r268, %r271;
	st.shared.u32 	[%r3], %r272;
	ld.shared.u32 	%r273, [%r3+100];
	ld.shared.u32 	%r274, [%r5+48];
	ld.shared.u32 	%r275, [%r6+2500];
	add.s32 	%r276, %r275, %r274;
	min.s32 	%r277, %r273, %r276;
	st.shared.u32 	[%r3+100], %r277;
	ld.shared.u32 	%r278, [%r3+5000];
	ld.shared.u32 	%r279, [%r5+5048];
	ld.shared.u32 	%r280, [%r6+2400];
	add.s32 	%r281, %r280, %r279;
	min.s32 	%r282, %r278, %r281;
	st.shared.u32 	[%r3+5000], %r282;
	ld.shared.u32 	%r283, [%r3+5100];
	ld.shared.u32 	%r284, [%r5+5048];
	ld.shared.u32 	%r285, [%r6+2500];
	add.s32 	%r286, %r285, %r284;
	min.s32 	%r287, %r283, %r286;
	st.shared.u32 	[%r3+5100], %r287;
	bar.sync 	0;
	ld.shared.u32 	%r288, [%r3];
	ld.shared.u32 	%r289, [%r5+52];
	ld.shared.u32 	%r290, [%r6+2600];
	add.s32 	%r291, %r290, %r289;
	min.s32 	%r292, %r288, %r291;
	st.shared.u32 	[%r3], %r292;
	ld.shared.u32 	%r293, [%r3+100];
	ld.shared.u32 	%r294, [%r5+52];
	ld.shared.u32 	%r295, [%r6+2700];
	add.s32 	%r296, %r295, %r294;
	min.s32 	%r297, %r293, %r296;
	st.shared.u32 	[%r3+100], %r297;
	ld.shared.u32 	%r298, [%r3+5000];
	ld.shared.u32 	%r299, [%r5+5052];
	ld.shared.u32 	%r300, [%r6+2600];
	add.s32 	%r301, %r300, %r299;
	min.s32 	%r302, %r298, %r301;
	st.shared.u32 	[%r3+5000], %r302;
	ld.shared.u32 	%r303, [%r3+5100];
	ld.shared.u32 	%r304, [%r5+5052];
	ld.shared.u32 	%r305, [%r6+2700];
	add.s32 	%r306, %r305, %r304;
	min.s32 	%r307, %r303, %r306;
	st.shared.u32 	[%r3+5100], %r307;
	bar.sync 	0;
	ld.shared.u32 	%r308, [%r3];
	ld.shared.u32 	%r309, [%r5+56];
	ld.shared.u32 	%r310, [%r6+2800];
	add.s32 	%r311, %r310, %r309;
	min.s32 	%r312, %r308, %r311;
	st.shared.u32 	[%r3], %r312;
	ld.shared.u32 	%r313, [%r3+100];
	ld.shared.u32 	%r314, [%r5+56];
	ld.shared.u32 	%r315, [%r6+2900];
	add.s32 	%r316, %r315, %r314;
	min.s32 	%r317, %r313, %r316;
	st.shared.u32 	[%r3+100], %r317;
	ld.shared.u32 	%r318, [%r3+5000];
	ld.shared.u32 	%r319, [%r5+5056];
	ld.shared.u32 	%r320, [%r6+2800];
	add.s32 	%r321, %r320, %r319;
	min.s32 	%r322, %r318, %r321;
	st.shared.u32 	[%r3+5000], %r322;
	ld.shared.u32 	%r323, [%r3+5100];
	ld.shared.u32 	%r324, [%r5+5056];
	ld.shared.u32 	%r325, [%r6+2900];
	add.s32 	%r326, %r325, %r324;
	min.s32 	%r327, %r323, %r326;
	st.shared.u32 	[%r3+5100], %r327;
	bar.sync 	0;
	ld.shared.u32 	%r328, [%r3];
	ld.shared.u32 	%r329, [%r5+60];
	ld.shared.u32 	%r330, [%r6+3000];
	add.s32 	%r331, %r330, %r329;
	min.s32 	%r332, %r328, %r331;
	st.shared.u32 	[%r3], %r332;
	ld.shared.u32 	%r333, [%r3+100];
	ld.shared.u32 	%r334, [%r5+60];
	ld.shared.u32 	%r335, [%r6+3100];
	add.s32 	%r336, %r335, %r334;
	min.s32 	%r337, %r333, %r336;
	st.shared.u32 	[%r3+100], %r337;
	ld.shared.u32 	%r338, [%r3+5000];
	ld.shared.u32 	%r339, [%r5+5060];
	ld.shared.u32 	%r340, [%r6+3000];
	add.s32 	%r341, %r340, %r339;
	min.s32 	%r342, %r338, %r341;
	st.shared.u32 	[%r3+5000], %r342;
	ld.shared.u32 	%r343, [%r3+5100];
	ld.shared.u32 	%r344, [%r5+5060];
	ld.shared.u32 	%r345, [%r6+3100];
	add.s32 	%r346, %r345, %r344;
	min.s32 	%r347, %r343, %r346;
	st.shared.u32 	[%r3+5100], %r347;
	bar.sync 	0;
	ld.shared.u32 	%r348, [%r3];
	ld.shared.u32 	%r349, [%r5+64];
	ld.shared.u32 	%r350, [%r6+3200];
	add.s32 	%r351, %r350, %r349;
	min.s32 	%r352, %r348, %r351;
	st.shared.u32 	[%r3], %r352;
	ld.shared.u32 	%r353, [%r3+100];
	ld.shared.u32 	%r354, [%r5+64];
	ld.shared.u32 	%r355, [%r6+3300];
	add.s32 	%r356, %r355, %r354;
	min.s32 	%r357, %r353, %r356;
	st.shared.u32 	[%r3+100], %r357;
	ld.shared.u32 	%r358, [%r3+5000];
	ld.shared.u32 	%r359, [%r5+5064];
	ld.shared.u32 	%r360, [%r6+3200];
	add.s32 	%r361, %r360, %r359;
	min.s32 	%r362, %r358, %r361;
	st.shared.u32 	[%r3+5000], %r362;
	ld.shared.u32 	%r363, [%r3+5100];
	ld.shared.u32 	%r364, [%r5+5064];
	ld.shared.u32 	%r365, [%r6+3300];
	add.s32 	%r366, %r365, %r364;
	min.s32 	%r367, %r363, %r366;
	st.shared.u32 	[%r3+5100], %r367;
	bar.sync 	0;
	ld.shared.u32 	%r368, [%r3];
	ld.shared.u32 	%r369, [%r5+68];
	ld.shared.u32 	%r370, [%r6+3400];
	add.s32 	%r371, %r370, %r369;
	min.s32 	%r7, %r368, %r371;
	st.shared.u32 	[%r3], %r7;
	ld.shared.u32 	%r372, [%r3+100];
	ld.shared.u32 	%r373, [%r5+68];
	ld.shared.u32 	%r374, [%r6+3500];
	add.s32 	%r375, %r374, %r373;
	min.s32 	%r8, %r372, %r375;
	st.shared.u32 	[%r3+100], %r8;
	ld.shared.u32 	%r376, [%r3+5000];
	ld.shared.u32 	%r377, [%r5+5068];
	ld.shared.u32 	%r378, [%r6+3400];
	add.s32 	%r379, %r378, %r377;
	min.s32 	%r9, %r376, %r379;
	st.shared.u32 	[%r3+5000], %r9;
	ld.shared.u32 	%r380, [%r3+5100];
	ld.shared.u32 	%r381, [%r5+5068];
	ld.shared.u32 	%r382, [%r6+3500];
	add.s32 	%r383, %r382, %r381;
	min.s32 	%r10, %r380, %r383;
	st.shared.u32 	[%r3+5100], %r10;
	setp.eq.s32 	%p1, %r664, 32;
	@%p1 bra 	$L__BB0_3;
	bar.sync 	0;
	ld.shared.u32 	%r384, [%r3];
	ld.shared.u32 	%r385, [%r5+72];
	ld.shared.u32 	%r386, [%r6+3600];
	add.s32 	%r387, %r386, %r385;
	min.s32 	%r388, %r384, %r387;
	st.shared.u32 	[%r3], %r388;
	ld.shared.u32 	%r389, [%r3+100];
	ld.shared.u32 	%r390, [%r5+72];
	ld.shared.u32 	%r391, [%r6+3700];
	add.s32 	%r392, %r391, %r390;
	min.s32 	%r393, %r389, %r392;
	st.shared.u32 	[%r3+100], %r393;
	ld.shared.u32 	%r394, [%r3+5000];
	ld.shared.u32 	%r395, [%r5+5072];
	ld.shared.u32 	%r396, [%r6+3600];
	add.s32 	%r397, %r396, %r395;
	min.s32 	%r398, %r394, %r397;
	st.shared.u32 	[%r3+5000], %r398;
	ld.shared.u32 	%r399, [%r3+5100];
	ld.shared.u32 	%r400, [%r5+5072];
	ld.shared.u32 	%r401, [%r6+3700];
	add.s32 	%r402, %r401, %r400;
	min.s32 	%r403, %r399, %r402;
	st.shared.u32 	[%r3+5100], %r403;
	bar.sync 	0;
	ld.shared.u32 	%r404, [%r3];
	ld.shared.u32 	%r405, [%r5+76];
	ld.shared.u32 	%r406, [%r6+3800];
	add.s32 	%r407, %r406, %r405;
	min.s32 	%r408, %r404, %r407;
	st.shared.u32 	[%r3], %r408;
	ld.shared.u32 	%r409, [%r3+100];
	ld.shared.u32 	%r410, [%r5+76];
	ld.shared.u32 	%r411, [%r6+3900];
	add.s32 	%r412, %r411, %r410;
	min.s32 	%r413, %r409, %r412;
	st.shared.u32 	[%r3+100], %r413;
	ld.shared.u32 	%r414, [%r3+5000];
	ld.shared.u32 	%r415, [%r5+5076];
	ld.shared.u32 	%r416, [%r6+3800];
	add.s32 	%r417, %r416, %r415;
	min.s32 	%r418, %r414, %r417;
	st.shared.u32 	[%r3+5000], %r418;
	ld.shared.u32 	%r419, [%r3+5100];
	ld.shared.u32 	%r420, [%r5+5076];
	ld.shared.u32 	%r421, [%r6+3900];
	add.s32 	%r422, %r421, %r420;
	min.s32 	%r423, %r419, %r422;
	st.shared.u32 	[%r3+5100], %r423;
	bar.sync 	0;
	ld.shared.u32 	%r424, [%r3];
	ld.shared.u32 	%r425, [%r5+80];
	ld.shared.u32 	%r426, [%r6+4000];
	add.s32 	%r427, %r426, %r425;
	min.s32 	%r428, %r424, %r427;
	st.shared.u32 	[%r3], %r428;
	ld.shared.u32 	%r429, [%r3+100];
	ld.shared.u32 	%r430, [%r5+80];
	ld.shared.u32 	%r431, [%r6+4100];
	add.s32 	%r432, %r431, %r430;
	min.s32 	%r433, %r429, %r432;
	st.shared.u32 	[%r3+100], %r433;
	ld.shared.u32 	%r434, [%r3+5000];
	ld.shared.u32 	%r435, [%r5+5080];
	ld.shared.u32 	%r436, [%r6+4000];
	add.s32 	%r437, %r436, %r435;
	min.s32 	%r438, %r434, %r437;
	st.shared.u32 	[%r3+5000], %r438;
	ld.shared.u32 	%r439, [%r3+5100];
	ld.shared.u32 	%r440, [%r5+5080];
	ld.shared.u32 	%r441, [%r6+4100];
	add.s32 	%r442, %r441, %r440;
	min.s32 	%r443, %r439, %r442;
	st.shared.u32 	[%r3+5100], %r443;
	bar.sync 	0;
	ld.shared.u32 	%r444, [%r3];
	ld.shared.u32 	%r445, [%r5+84];
	ld.shared.u32 	%r446, [%r6+4200];
	add.s32 	%r447, %r446, %r445;
	min.s32 	%r448, %r444, %r447;
	st.shared.u32 	[%r3], %r448;
	ld.shared.u32 	%r449, [%r3+100];
	ld.shared.u32 	%r450, [%r5+84];
	ld.shared.u32 	%r451, [%r6+4300];
	add.s32 	%r452, %r451, %r450;
	min.s32 	%r453, %r449, %r452;
	st.shared.u32 	[%r3+100], %r453;
	ld.shared.u32 	%r454, [%r3+5000];
	ld.shared.u32 	%r455, [%r5+5084];
	ld.shared.u32 	%r456, [%r6+4200];
	add.s32 	%r457, %r456, %r455;
	min.s32 	%r458, %r454, %r457;
	st.shared.u32 	[%r3+5000], %r458;
	ld.shared.u32 	%r459, [%r3+5100];
	ld.shared.u32 	%r460, [%r5+5084];
	ld.shared.u32 	%r461, [%r6+4300];
	add.s32 	%r462, %r461, %r460;
	min.s32 	%r463, %r459, %r462;
	st.shared.u32 	[%r3+5100], %r463;
	bar.sync 	0;
	ld.shared.u32 	%r464, [%r3];
	ld.shared.u32 	%r465, [%r5+88];
	ld.shared.u32 	%r466, [%r6+4400];
	add.s32 	%r467, %r466, %r465;
	min.s32 	%r468, %r464, %r467;
	st.shared.u32 	[%r3], %r468;
	ld.shared.u32 	%r469, [%r3+100];
	ld.shared.u32 	%r470, [%r5+88];
	ld.shared.u32 	%r471, [%r6+4500];
	add.s32 	%r472, %r471, %r470;
	min.s32 	%r473, %r469, %r472;
	st.shared.u32 	[%r3+100], %r473;
	ld.shared.u32 	%r474, [%r3+5000];
	ld.shared.u32 	%r475, [%r5+5088];
	ld.shared.u32 	%r476, [%r6+4400];
	add.s32 	%r477, %r476, %r475;
	min.s32 	%r478, %r474, %r477;
	st.shared.u32 	[%r3+5000], %r478;
	ld.shared.u32 	%r479, [%r3+5100];
	ld.shared.u32 	%r480, [%r5+5088];
	ld.shared.u32 	%r481, [%r6+4500];
	add.s32 	%r482, %r481, %r480;
	min.s32 	%r483, %r479, %r482;
	st.shared.u32 	[%r3+5100], %r483;
	bar.sync 	0;
	ld.shared.u32 	%r484, [%r3];
	ld.shared.u32 	%r485, [%r5+92];
	ld.shared.u32 	%r486, [%r6+4600];
	add.s32 	%r487, %r486, %r485;
	min.s32 	%r488, %r484, %r487;
	st.shared.u32 	[%r3], %r488;
	ld.shared.u32 	%r489, [%r3+100];
	ld.shared.u32 	%r490, [%r5+92];
	ld.shared.u32 	%r491, [%r6+4700];
	add.s32 	%r492, %r491, %r490;
	min.s32 	%r493, %r489, %r492;
	st.shared.u32 	[%r3+100], %r493;
	ld.shared.u32 	%r494, [%r3+5000];
	ld.shared.u32 	%r495, [%r5+5092];
	ld.shared.u32 	%r496, [%r6+4600];
	add.s32 	%r497, %r496, %r495;
	min.s32 	%r498, %r494, %r497;
	st.shared.u32 	[%r3+5000], %r498;
	ld.shared.u32 	%r499, [%r3+5100];
	ld.shared.u32 	%r500, [%r5+5092];
	ld.shared.u32 	%r501, [%r6+4700];
	add.s32 	%r502, %r501, %r500;
	min.s32 	%r503, %r499, %r502;
	st.shared.u32 	[%r3+5100], %r503;
	bar.sync 	0;
	ld.shared.u32 	%r504, [%r3];
	ld.shared.u32 	%r505, [%r5+96];
	ld.shared.u32 	%r506, [%r6+4800];
	add.s32 	%r507, %r506, %r505;
	min.s32 	%r508, %r504, %r507;
	st.shared.u32 	[%r3], %r508;
	ld.shared.u32 	%r509, [%r3+100];
	ld.shared.u32 	%r510, [%r5+96];
	ld.shared.u32 	%r511, [%r6+4900];
	add.s32 	%r512, %r511, %r510;
	min.s32 	%r513, %r509, %r512;
	st.shared.u32 	[%r3+100], %r513;
	ld.shared.u32 	%r514, [%r3+5000];
	ld.shared.u32 	%r515, [%r5+5096];
	ld.shared.u32 	%r516, [%r6+4800];
	add.s32 	%r517, %r516, %r515;
	min.s32 	%r518, %r514, %r517;
	st.shared.u32 	[%r3+5000], %r518;
	ld.shared.u32 	%r519, [%r3+5100];
	ld.shared.u32 	%r520, [%r5+5096];
	ld.shared.u32 	%r521, [%r6+4900];
	add.s32 	%r522, %r521, %r520;
	min.s32 	%r523, %r519, %r522;
	st.shared.u32 	[%r3+5100], %r523;
	bar.sync 	0;
	ld.shared.u32 	%r524, [%r3];
	ld.shared.u32 	%r525, [%r5+100];
	ld.shared.u32 	%r526, [%r6+5000];
	add.s32 	%r527, %r526, %r525;
	min.s32 	%r528, %r524, %r527;
	st.shared.u32 	[%r3], %r528;
	ld.shared.u32 	%r529, [%r3+100];
	ld.shared.u32 	%r530, [%r5+100];
	ld.shared.u32 	%r531, [%r6+5100];
	add.s32 	%r532, %r531, %r530;
	min.s32 	%r533, %r529, %r532;
	st.shared.u32 	[%r3+100], %r533;
	ld.shared.u32 	%r534, [%r3+5000];
	ld.shared.u32 	%r535, [%r5+5100];
	ld.shared.u32 	%r536, [%r6+5000];
	add.s32 	%r537, %r536, %r535;
	min.s32 	%r538, %r534, %r537;
	st.shared.u32 	[%r3+5000], %r538;
	ld.shared.u32 	%r539, [%r3+5100];
	ld.shared.u32 	%r540, [%r5+5100];
	ld.shared.u32 	%r541, [%r6+5100];
	add.s32 	%r542, %r541, %r540;
	min.s32 	%r543, %r539, %r542;
	st.shared.u32 	[%r3+5100], %r543;
	bar.sync 	0;
	ld.shared.u32 	%r544, [%r3];
	ld.shared.u32 	%r545, [%r5+104];
	ld.shared.u32 	%r546, [%r6+5200];
	add.s32 	%r547, %r546, %r545;
	min.s32 	%r548, %r544, %r547;
	st.shared.u32 	[%r3], %r548;
	ld.shared.u32 	%r549, [%r3+100];
	ld.shared.u32 	%r550, [%r5+104];
	ld.shared.u32 	%r551, [%r6+5300];
	add.s32 	%r552, %r551, %r550;
	min.s32 	%r553, %r549, %r552;
	st.shared.u32 	[%r3+100], %r553;
	ld.shared.u32 	%r554, [%r3+5000];
	ld.shared.u32 	%r555, [%r5+5104];
	ld.shared.u32 	%r556, [%r6+5200];
	add.s32 	%r557, %r556, %r555;
	min.s32 	%r558, %r554, %r557;
	st.shared.u32 	[%r3+5000], %r558;
	ld.shared.u32 	%r559, [%r3+5100];
	ld.shared.u32 	%r560, [%r5+5104];
	ld.shared.u32 	%r561, [%r6+5300];
	add.s32 	%r562, %r561, %r560;
	min.s32 	%r563, %r559, %r562;
	st.shared.u32 	[%r3+5100], %r563;
	bar.sync 	0;
	ld.shared.u32 	%r564, [%r3];
	ld.shared.u32 	%r565, [%r5+108];
	ld.shared.u32 	%r566, [%r6+5400];
	add.s32 	%r567, %r566, %r565;
	min.s32 	%r568, %r564, %r567;
	st.shared.u32 	[%r3], %r568;
	ld.shared.u32 	%r569, [%r3+100];
	ld.shared.u32 	%r570, [%r5+108];
	ld.shared.u32 	%r571, [%r6+5500];
	add.s32 	%r572, %r571, %r570;
	min.s32 	%r573, %r569, %r572;
	st.shared.u32 	[%r3+100], %r573;
	ld.shared.u32 	%r574, [%r3+5000];
	ld.shared.u32 	%r575, [%r5+5108];
	ld.shared.u32 	%r576, [%r6+5400];
	add.s32 	%r577, %r576, %r575;
	min.s32 	%r578, %r574, %r577;
	st.shared.u32 	[%r3+5000], %r578;
	ld.shared.u32 	%r579, [%r3+5100];
	ld.shared.u32 	%r580, [%r5+5108];
	ld.shared.u32 	%r581, [%r6+5500];
	add.s32 	%r582, %r581, %r580;
	min.s32 	%r583, %r579, %r582;
	st.shared.u32 	[%r3+5100], %r583;
	bar.sync 	0;
	ld.shared.u32 	%r584, [%r3];
	ld.shared.u32 	%r585, [%r5+112];
	ld.shared.u32 	%r586, [%r6+5600];
	add.s32 	%r587, %r586, %r585;
	min.s32 	%r588, %r584, %r587;
	st.shared.u32 	[%r3], %r588;
	ld.shared.u32 	%r589, [%r3+100];
	ld.shared.u32 	%r590, [%r5+112];
	ld.shared.u32 	%r591, [%r6+5700];
	add.s32 	%r592, %r591, %r590;
	min.s32 	%r593, %r589, %r592;
	st.shared.u32 	[%r3+100], %r593;
	ld.shared.u32 	%r594, [%r3+5000];
	ld.shared.u32 	%r595, [%r5+5112];
	ld.shared.u32 	%r596, [%r6+5600];
	add.s32 	%r597, %r596, %r595;
	min.s32 	%r598, %r594, %r597;
	st.shared.u32 	[%r3+5000], %r598;
	ld.shared.u32 	%r599, [%r3+5100];
	ld.shared.u32 	%r600, [%r5+5112];
	ld.shared.u32 	%r601, [%r6+5700];
	add.s32 	%r602, %r601, %r600;
	min.s32 	%r603, %r599, %r602;
	st.shared.u32 	[%r3+5100], %r603;
	bar.sync 	0;
	ld.shared.u32 	%r604, [%r3];
	ld.shared.u32 	%r605, [%r5+116];
	ld.shared.u32 	%r606, [%r6+5800];
	add.s32 	%r607, %r606, %r605;
	min.s32 	%r608, %r604, %r607;
	st.shared.u32 	[%r3], %r608;
	ld.shared.u32 	%r609, [%r3+100];
	ld.shared.u32 	%r610, [%r5+116];
	ld.shared.u32 	%r611, [%r6+5900];
	add.s32 	%r612, %r611, %r610;
	min.s32 	%r613, %r609, %r612;
	st.shared.u32 	[%r3+100], %r613;
	ld.shared.u32 	%r614, [%r3+5000];
	ld.shared.u32 	%r615, [%r5+5116];
	ld.shared.u32 	%r616, [%r6+5800];
	add.s32 	%r617, %r616, %r615;
	min.s32 	%r618, %r614, %r617;
	st.shared.u32 	[%r3+5000], %r618;
	ld.shared.u32 	%r619, [%r3+5100];
	ld.shared.u32 	%r620, [%r5+5116];
	ld.shared.u32 	%r621, [%r6+5900];
	add.s32 	%r622, %r621, %r620;
	min.s32 	%r623, %r619, %r622;
	st.shared.u32 	[%r3+5100], %r623;
	bar.sync 	0;
	ld.shared.u32 	%r624, [%r3];
	ld.shared.u32 	%r625, [%r5+120];
	ld.shared.u32 	%r626, [%r6+6000];
	add.s32 	%r627, %r626, %r625;
	min.s32 	%r628, %r624, %r627;
	st.shared.u32 	[%r3], %r628;
	ld.shared.u32 	%r629, [%r3+100];
	ld.shared.u32 	%r630, [%r5+120];
	ld.shared.u32 	%r631, [%r6+6100];
	add.s32 	%r632, %r631, %r630;
	min.s32 	%r633, %r629, %r632;
	st.shared.u32 	[%r3+100], %r633;
	ld.shared.u32 	%r634, [%r3+5000];
	ld.shared.u32 	%r635, [%r5+5120];
	ld.shared.u32 	%r636, [%r6+6000];
	add.s32 	%r637, %r636, %r635;
	min.s32 	%r638, %r634, %r637;
	st.shared.u32 	[%r3+5000], %r638;
	ld.shared.u32 	%r639, [%r3+5100];
	ld.shared.u32 	%r640, [%r5+5120];
	ld.shared.u32 	%r641, [%r6+6100];
	add.s32 	%r642, %r641, %r640;
	min.s32 	%r643, %r639, %r642;
	st.shared.u32 	[%r3+5100], %r643;
	bar.sync 	0;
	ld.shared.u32 	%r644, [%r3];
	ld.shared.u32 	%r645, [%r5+124];
	ld.shared.u32 	%r646, [%r6+6200];
	add.s32 	%r647, %r646, %r645;
	min.s32 	%r648, %r644, %r647;
	st.shared.u32 	[%r3], %r648;
	ld.shared.u32 	%r649, [%r3+100];
	ld.shared.u32 	%r650, [%r5+124];
	ld.shared.u32 	%r651, [%r6+6300];
	add.s32 	%r652, %r651, %r650;
	min.s32 	%r653, %r649, %r652;
	st.shared.u32 	[%r3+100], %r653;
	ld.shared.u32 	%r654, [%r3+5000];
	ld.shared.u32 	%r655, [%r5+5124];
	ld.shared.u32 	%r656, [%r6+6200];
	add.s32 	%r657, %r656, %r655;
	min.s32 	%r658, %r654, %r657;
	st.shared.u32 	[%r3+5000], %r658;
	ld.shared.u32 	%r659, [%r3+5100];
	ld.shared.u32 	%r660, [%r5+5124];
	ld.shared.u32 	%r661, [%r6+6300];
	add.s32 	%r662, %r661, %r660;
	min.s32 	%r663, %r659, %r662;
	st.shared.u32 	[%r3+5100], %r663;
	add.s32 	%r664, %r664, 32;
	bra.uni 	$L__BB0_1;
$L__BB0_3:
	st.global.u32 	[%rd1], %r7;
	st.global.u32 	[%rd1+100], %r8;
	st.global.u32 	[%rd2], %r9;
	st.global.u32 	[%rd2+100], %r10;
	ret;

}
	// .globl	_Z10BFW_phase2Pimii
.visible .entry _Z10BFW_phase2Pimii(
	.param .u64 .ptr .align 1 _Z10BFW_phase2Pimii_param_0,
	.param .u64 _Z10BFW_phase2Pimii_param_1,
	.param .u32 _Z10BFW_phase2Pimii_param_2,
	.param .u32 _Z10BFW_phase2Pimii_param_3
)
{
	.reg .pred 	%p<3>;
	.reg .b32 	%r<1002>;
	.reg .b64 	%rd<30>;
	// demoted variable
	.shared .align 4 .b8 _ZZ10BFW_phase2PimiiE12shared_Dist1[10000];
	// demoted variable
	.shared .align 4 .b8 _ZZ10BFW_phase2PimiiE12shared_Dist2[10000];
	// demoted variable
	.shared .align 4 .b8 _ZZ10BFW_phase2PimiiE17shared_Dist_pivot[10000];
	ld.param.u64 	%rd5, [_Z10BFW_phase2Pimii_param_0];
	ld.param.u64 	%rd6, [_Z10BFW_phase2Pimii_param_1];
	ld.param.u32 	%r36, [_Z10BFW_phase2Pimii_param_2];
	ld.param.u32 	%r37, [_Z10BFW_phase2Pimii_param_3];
	cvta.to.global.u64 	%rd7, %rd5;
	mov.u32 	%r38, %ctaid.x;
	setp.ge.u32 	%p1, %r38, %r36;
	selp.u32 	%r39, 1, 0, %p1;
	add.s32 	%r40, %r38, %r39;
	mov.u32 	%r41, %tid.y;
	mov.u32 	%r42, %tid.x;
	mul.lo.s32 	%r43, %r40, 50;
	add.s32 	%r44, %r43, %r41;
	add.s32 	%r45, %r44, 25;
	add.s32 	%r46, %r37, %r42;
	add.s32 	%r47, %r37, %r41;
	add.s32 	%r48, %r47, 25;
	add.s32 	%r49, %r43, %r42;
	cvt.u64.u32 	%rd8, %r44;
	cvt.s64.s32 	%rd9, %r46;
	mad.lo.s64 	%rd10, %rd6, %rd8, %rd9;
	shl.b64 	%rd11, %rd10, 2;
	add.s64 	%rd1, %rd7, %rd11;
	ld.global.u32 	%r50, [%rd1];
	mul.lo.s32 	%r51, %r41, 200;
	mov.u32 	%r52, _ZZ10BFW_phase2PimiiE12shared_Dist1;
	add.s32 	%r53, %r52, %r51;
	shl.b32 	%r54, %r42, 2;
	add.s32 	%r55, %r53, %r54;
	st.shared.u32 	[%r55], %r50;
	ld.global.u32 	%r56, [%rd1+100];
	st.shared.u32 	[%r55+100], %r56;
	cvt.u64.u32 	%rd12, %r45;
	mad.lo.s64 	%rd13, %rd6, %rd12, %rd9;
	shl.b64 	%rd14, %rd13, 2;
	add.s64 	%rd2, %rd7, %rd14;
	ld.global.u32 	%r57, [%rd2];
	st.shared.u32 	[%r55+5000], %r57;
	ld.global.u32 	%r58, [%rd2+100];
	st.shared.u32 	[%r55+5100], %r58;
	cvt.s64.s32 	%rd15, %r47;
	mul.lo.s64 	%rd16, %rd6, %rd15;
	cvt.u64.u32 	%rd17, %r49;
	add.s64 	%rd18, %rd16, %rd17;
	shl.b64 	%rd19, %rd18, 2;
	add.s64 	%rd3, %rd7, %rd19;
	ld.global.u32 	%r59, [%rd3];
	mov.u32 	%r60, _ZZ10BFW_phase2PimiiE12shared_Dist2;
	add.s32 	%r61, %r60, %r51;
	add.s32 	%r62, %r61, %r54;
	st.shared.u32 	[%r62], %r59;
	ld.global.u32 	%r63, [%rd3+100];
	st.shared.u32 	[%r62+100], %r63;
	cvt.s64.s32 	%rd20, %r48;
	mul.lo.s64 	%rd21, %rd6, %rd20;
	add.s64 	%rd22, %rd21, %rd17;
	shl.b64 	%rd23, %rd22, 2;
	add.s64 	%rd4, %rd7, %rd23;
	ld.global.u32 	%r64, [%rd4];
	st.shared.u32 	[%r62+5000], %r64;
	ld.global.u32 	%r65, [%rd4+100];
	st.shared.u32 	[%r62+5100], %r65;
	add.s64 	%rd24, %rd16, %rd9;
	shl.b64 	%rd25, %rd24, 2;
	add.s64 	%rd26, %rd7, %rd25;
	ld.global.u32 	%r66, [%rd26];
	mov.u32 	%r67, _ZZ10BFW_phase2PimiiE17shared_Dist_pivot;
	add.s32 	%r68, %r67, %r51;
	add.s32 	%r69, %r68, %r54;
	st.shared.u32 	[%r69], %r66;
	ld.global.u32 	%r70, [%rd26+100];
	st.shared.u32 	[%r69+100], %r70;
	add.s64 	%rd27, %rd21, %rd9;
	shl.b64 	%rd28, %rd27, 2;
	add.s64 	%rd29, %rd7, %rd28;
	ld.global.u32 	%r71, [%rd29];
	st.shared.u32 	[%r69+5000], %r71;
	ld.global.u32 	%r72, [%rd29+100];
	st.shared.u32 	[%r69+5100], %r72;
	bar.sync 	0;
	ld.shared.u32 	%r1000, [%r55];
	ld.shared.u32 	%r999, [%r55+100];
	ld.shared.u32 	%r998, [%r55+5000];
	ld.shared.u32 	%r997, [%r55+5100];
	ld.shared.u32 	%r996, [%r62];
	ld.shared.u32 	%r995, [%r62+100];
	ld.shared.u32 	%r994, [%r62+5000];
	ld.shared.u32 	%r993, [%r62+5100];
	mov.b32 	%r1001, 0;
$L__BB1_1:
	.pragma "nounroll";
	shl.b32 	%r77, %r1001, 2;
	add.s32 	%r78, %r53, %r77;
	ld.shared.u32 	%r79, [%r78];
	mul.lo.s32 	%r80, %r1001, 200;
	mov.u32 	%r81, _ZZ10BFW_phase2PimiiE17shared_Dist_pivot;
	add.s32 	%r82, %r81, %r80;
	mov.u32 	%r83, %tid.x;
	shl.b32 	%r84, %r83, 2;
	add.s32 	%r85, %r82, %r84;
	ld.shared.u32 	%r86, [%r85];
	add.s32 	%r87, %r86, %r79;
	min.s32 	%r88, %r1000, %r87;
	add.s32 	%r89, %r53, %r84;
	st.shared.u32 	[%r89], %r88;
	ld.shared.u32 	%r90, [%r78];
	ld.shared.u32 	%r91, [%r85+100];
	add.s32 	%r92, %r91, %r90;
	min.s32 	%r93, %r999, %r92;
	st.shared.u32 	[%r89+100], %r93;
	ld.shared.u32 	%r94, [%r78+5000];
	add.s32 	%r95, %r86, %r94;
	min.s32 	%r96, %r998, %r95;
	st.shared.u32 	[%r89+5000], %r96;
	ld.shared.u32 	%r97, [%r78+5000];
	add.s32 	%r98, %r91, %r97;
	min.s32 	%r99, %r997, %r98;
	st.shared.u32 	[%r89+5100], %r99;
	add.s32 	%r100, %r81, %r51;
	add.s32 	%r101, %r100, %r77;
	ld.shared.u32 	%r102, [%r101];
	mov.u32 	%r103, _ZZ10BFW_phase2PimiiE12shared_Dist2;
	add.s32 	%r104, %r103, %r80;
	add.s32 	%r105, %r104, %r84;
	ld.shared.u32 	%r106, [%r105];
	add.s32 	%r107, %r106, %r102;
	min.s32 	%r108, %r996, %r107;
	add.s32 	%r109, %r103, %r51;
	add.s32 	%r110, %r109, %r84;
	st.shared.u32 	[%r110], %r108;
	ld.shared.u32 	%r111, [%r105+100];
	add.s32 	%r112, %r111, %r102;
	min.s32 	%r113, %r995, %r112;
	st.shared.u32 	[%r110+100], %r113;
	ld.shared.u32 	%r114, [%r101+5000];
	ld.shared.u32 	%r115, [%r105];
	add.s32 	%r116, %r115, %r114;
	min.s32 	%r117, %r994, %r116;
	st.shared.u32 	[%r110+5000], %r117;
	ld.shared.u32 	%r118, [%r105+100];
	add.s32 	%r119, %r118, %r114;
	min.s32 	%r120, %r993, %r119;
	st.shared.u32 	[%r110+5100], %r120;
	ld.shared.u32 	%r121, [%r78+4];
	ld.shared.u32 	%r122, [%r85+200];
	add.s32 	%r123, %r122, %r121;
	min.s32 	%r124, %r88, %r123;
	st.shared.u32 	[%r89], %r124;
	ld.shared.u32 	%r125, [%r78+4];
	ld.shared.u32 	%r126, [%r85+300];
	add.s32 	%r127, %r126, %r125;
	min.s32 	%r128, %r93, %r127;
	st.shared.u32 	[%r89+100], %r128;
	ld.shared.u32 	%r129, [%r78+5004];
	add.s32 	%r130, %r122, %r129;
	min.s32 	%r131, %r96, %r130;
	st.shared.u32 	[%r89+5000], %r131;
	ld.shared.u32 	%r132, [%r78+5004];
	add.s32 	%r133, %r126, %r132;
	min.s32 	%r134, %r99, %r133;
	st.shared.u32 	[%r89+5100], %r134;
	ld.shared.u32 	%r135, [%r101+4];
	ld.shared.u32 	%r136, [%r105+200];
	add.s32 	%r137, %r136, %r135;
	min.s32 	%r138, %r108, %r137;
	st.shared.u32 	[%r110], %r138;
	ld.shared.u32 	%r139, [%r105+300];
	add.s32 	%r140, %r139, %r135;
	min.s32 	%r141, %r113, %r140;
	st.shared.u32 	[%r110+100], %r141;
	ld.shared.u32 	%r142, [%r101+5004];
	ld.shared.u32 	%r143, [%r105+200];
	add.s32 	%r144, %r143, %r142;
	min.s32 	%r145, %r117, %r144;
	st.shared.u32 	[%r110+5000], %r145;
	ld.shared.u32 	%r146, [%r105+300];
	add.s32 	%r147, %r146, %r142;
	min.s32 	%r148, %r120, %r147;
	st.shared.u32 	[%r110+5100], %r148;
	ld.shared.u32 	%r149, [%r78+8];
	ld.shared.u32 	%r150, [%r85+400];
	add.s32 	%r151, %r150, %r149;
	min.s32 	%r152, %r124, %r151;
	st.shared.u32 	[%r89], %r152;
	ld.shared.u32 	%r153, [%r78+8];
	ld.shared.u32 	%r154, [%r85+500];
	add.s32 	%r155, %r154, %r153;
	min.s32 	%r156, %r128, %r155;
	st.shared.u32 	[%r89+100], %r156;
	ld.shared.u32 	%r157, [%r78+5008];
	add.s32 	%r158, %r150, %r157;
	min.s32 	%r159, %r131, %r158;
	st.shared.u32 	[%r89+5000], %r159;
	ld.shared.u32 	%r160, [%r78+5008];
	add.s32 	%r161, %r154, %r160;
	min.s32 	%r162, %r134, %r161;
	st.shared.u32 	[%r89+5100], %r162;
	ld.shared.u32 	%r163, [%r101+8];
	ld.shared.u32 	%r164, [%r105+400];
	add.s32 	%r165, %r164, %r163;
	min.s32 	%r166, %r138, %r165;
	st.shared.u32 	[%r110], %r166;
	ld.shared.u32 	%r167, [%r105+500];
	add.s32 	%r168, %r167, %r163;
	min.s32 	%r169, %r141, %r168;
	st.shared.u32 	[%r110+100], %r169;
	ld.shared.u32 	%r170, [%r101+5008];
	ld.shared.u32 	%r171, [%r105+400];
	add.s32 	%r172, %r171, %r170;
	min.s32 	%r173, %r145, %r172;
	st.shared.u32 	[%r110+5000], %r173;
	ld.shared.u32 	%r174, [%r105+500];
	add.s32 	%r175, %r174, %r170;
	min.s32 	%r176, %r148, %r175;
	st.shared.u32 	[%r110+5100], %r176;
	ld.shared.u32 	%r177, [%r78+12];
	ld.shared.u32 	%r178, [%r85+600];
	add.s32 	%r179, %r178, %r177;
	min.s32 	%r180, %r152, %r179;
	st.shared.u32 	[%r89], %r180;
	ld.shared.u32 	%r181, [%r78+12];
	ld.shared.u32 	%r182, [%r85+700];
	add.s32 	%r183, %r182, %r181;
	min.s32 	%r184, %r156, %r183;
	st.shared.u32 	[%r89+100], %r184;
	ld.shared.u32 	%r185, [%r78+5012];
	add.s32 	%r186, %r178, %r185;
	min.s32 	%r187, %r159, %r186;
	st.shared.u32 	[%r89+5000], %r187;
	ld.shared.u32 	%r188, [%r78+5012];
	add.s32 	%r189, %r182, %r188;
	min.s32 	%r190, %r162, %r189;
	st.shared.u32 	[%r89+5100], %r190;
	ld.shared.u32 	%r191, [%r101+12];
	ld.shared.u32 	%r192, [%r105+600];
	add.s32 	%r193, %r192, %r191;
	min.s32 	%r194, %r166, %r193;
	st.shared.u32 	[%r110], %r194;
	ld.shared.u32 	%r195, [%r105+700];
	add.s32 	%r196, %r195, %r191;
	min.s32 	%r197, %r169, %r196;
	st.shared.u32 	[%r110+100], %r197;
	ld.shared.u32 	%r198, [%r101+5012];
	ld.shared.u32 	%r199, [%r105+600];
	add.s32 	%r200, %r199, %r198;
	min.s32 	%r201, %r173, %r200;
	st.shared.u32 	[%r110+5000], %r201;
	ld.shared.u32 	%r202, [%r105+700];
	add.s32 	%r203, %r202, %r198;
	min.s32 	%r204, %r176, %r203;
	st.shared.u32 	[%r110+5100], %r204;
	ld.shared.u32 	%r205, [%r78+16];
	ld.shared.u32 	%r206, [%r85+800];
	add.s32 	%r207, %r206, %r205;
	min.s32 	%r208, %r180, %r207;
	st.shared.u32 	[%r89], %r208;
	ld.shared.u32 	%r209, [%r78+16];
	ld.shared.u32 	%r210, [%r85+900];
	add.s32 	%r211, %r210, %r209;
	min.s32 	%r212, %r184, %r211;
	st.shared.u32 	[%r89+100], %r212;
	ld.shared.u32 	%r213, [%r78+5016];
	add.s32 	%r214, %r206, %r213;
	min.s32 	%r215, %r187, %r214;
	st.shared.u32 	[%r89+5000], %r215;
	ld.shared.u32 	%r216, [%r78+5016];
	add.s32 	%r217, %r210, %r216;
	min.s32 	%r218, %r190, %r217;
	st.shared.u32 	[%r89+5100], %r218;
	ld.shared.u32 	%r219, [%r101+16];
	ld.shared.u32 	%r220, [%r105+800];
	add.s32 	%r221, %r220, %r219;
	min.s32 	%r222, %r194, %r221;
	st.shared.u32 	[%r110], %r222;
	ld.shared.u32 	%r223, [%r105+900];
	add.s32 	%r224, %r223, %r219;
	min.s32 	%r225, %r197, %r224;
	st.shared.u32 	[%r110+100], %r225;
	ld.shared.u32 	%r226, [%r101+5016];
	ld.shared.u32 	%r227, [%r105+800];
	add.s32 	%r228, %r227, %r226;
	min.s32 	%r229, %r201, %r228;
	st.shared.u32 	[%r110+5000], %r229;
	ld.shared.u32 	%r230, [%r105+900];
	add.s32 	%r231, %r230, %r226;
	min.s32 	%r232, %r204, %r231;
	st.shared.u32 	[%r110+5100], %r232;
	ld.shared.u32 	%r233, [%r78+20];
	ld.shared.u32 	%r234, [%r85+1000];
	add.s32 	%r235, %r234, %r233;
	min.s32 	%r236, %r208, %r235;
	st.shared.u32 	[%r89], %r236;
	ld.shared.u32 	%r237, [%r78+20];
	ld.shared.u32 	%r238, [%r85+1100];
	add.s32 	%r239, %r238, %r237;
	min.s32 	%r240, %r212, %r239;
	st.shared.u32 	[%r89+100], %r240;
	ld.shared.u32 	%r241, [%r78+5020];
	add.s32 	%r242, %r234, %r241;
	min.s32 	%r243, %r215, %r242;
	st.shared.u32 	[%r89+5000], %r243;
	ld.shared.u32 	%r244, [%r78+5020];
	add.s32 	%r245, %r238, %r244;
	min.s32 	%r246, %r218, %r245;
	st.shared.u32 	[%r89+5100], %r246;
	ld.shared.u32 	%r247, [%r101+20];
	ld.shared.u32 	%r248, [%r105+1000];
	add.s32 	%r249, %r248, %r247;
	min.s32 	%r250, %r222, %r249;
	st.shared.u32 	[%r110], %r250;
	ld.shared.u32 	%r251, [%r105+1100];
	add.s32 	%r252, %r251, %r247;
	min.s32 	%r253, %r225, %r252;
	st.shared.u32 	[%r110+100], %r253;
	ld.shared.u32 	%r254, [%r101+5020];
	ld.shared.u32 	%r255, [%r105+1000];
	add.s32 	%r256, %r255, %r254;
	min.s32 	%r257, %r229, %r256;
	st.shared.u32 	[%r110+5000], %r257;
	ld.shared.u32 	%r258, [%r105+1100];
	add.s32 	%r259, %r258, %r254;
	min.s32 	%r260, %r232, %r259;
	st.shared.u32 	[%r110+5100], %r260;
	ld.shared.u32 	%r261, [%r78+24];
	ld.shared.u32 	%r262, [%r85+1200];
	add.s32 	%r263, %r262, %r261;
	min.s32 	%r264, %r236, %r263;
	st.shared.u32 	[%r89], %r264;
	ld.shared.u32 	%r265, [%r78+24];
	ld.shared.u32 	%r266, [%r85+1300];
	add.s32 	%r267, %r266, %r265;
	min.s32 	%r268, %r240, %r267;
	st.shared.u32 	[%r89+100], %r268;
	ld.shared.u32 	%r269, [%r78+5024];
	add.s32 	%r270, %r262, %r269;
	min.s32 	%r271, %r243, %r270;
	st.shared.u32 	[%r89+5000], %r271;
	ld.shared.u32 	%r272, [%r78+5024];
	add.s32 	%r273, %r266, %r272;
	min.s32 	%r274, %r246, %r273;
	st.shared.u32 	[%r89+5100], %r274;
	ld.shared.u32 	%r275, [%r101+24];
	ld.shared.u32 	%r276, [%r105+1200];
	add.s32 	%r277, %r276, %r275;
	min.s32 	%r278, %r250, %r277;
	st.shared.u32 	[%r110], %r278;
	ld.shared.u32 	%r279, [%r105+1300];
	add.s32 	%r280, %r279, %r275;
	min.s32 	%r281, %r253, %r280;
	st.shared.u32 	[%r110+100], %r281;
	ld.shared.u32 	%r282, [%r101+5024];
	ld.shared.u32 	%r283, [%r105+1200];
	add.s32 	%r284, %r283, %r282;
	min.s32 	%r285, %r257, %r284;
	st.shared.u32 	[%r110+5000], %r285;
	ld.shared.u32 	%r286, [%r105+1300];
	add.s32 	%r287, %r286, %r282;
	min.s32 	%r288, %r260, %r287;
	st.shared.u32 	[%r110+5100], %r288;
	ld.shared.u32 	%r289, [%r78+28];
	ld.shared.u32 	%r290, [%r85+1400];
	add.s32 	%r291, %r290, %r289;
	min.s32 	%r292, %r264, %r291;
	st.shared.u32 	[%r89], %r292;
	ld.shared.u32 	%r293, [%r78+28];
	ld.shared.u32 	%r294, [%r85+1500];
	add.s32 	%r295, %r294, %r293;
	min.s32 	%r296, %r268, %r295;
	st.shared.u32 	[%r89+100], %r296;
	ld.shared.u32 	%r297, [%r78+5028];
	add.s32 	%r298, %r290, %r297;
	min.s32 	%r299, %r271, %r298;
	st.shared.u32 	[%r89+5000], %r299;
	ld.shared.u32 	%r300, [%r78+5028];
	add.s32 	%r301, %r294, %r300;
	min.s32 	%r302, %r274, %r301;
	st.shared.u32 	[%r89+5100], %r302;
	ld.shared.u32 	%r303, [%r101+28];
	ld.shared.u32 	%r304, [%r105+1400];
	add.s32 	%r305, %r304, %r303;
	min.s32 	%r306, %r278, %r305;
	st.shared.u32 	[%r110], %r306;
	ld.shared.u32 	%r307, [%r105+1500];
	add.s32 	%r308, %r307, %r303;
	min.s32 	%r309, %r281, %r308;
	st.shared.u32 	[%r110+100], %r309;
	ld.shared.u32 	%r310, [%r101+5028];
	ld.shared.u32 	%r311, [%r105+1400];
	add.s32 	%r312, %r311, %r310;
	min.s32 	%r313, %r285, %r312;
	st.shared.u32 	[%r110+5000], %r313;
	ld.shared.u32 	%r314, [%r105+1500];
	add.s32 	%r315, %r314, %r310;
	min.s32 	%r316, %r288, %r315;
	st.shared.u32 	[%r110+5100], %r316;
	ld.shared.u32 	%r317, [%r78+32];
	ld.shared.u32 	%r318, [%r85+1600];
	add.s32 	%r319, %r318, %r317;
	min.s32 	%r320, %r292, %r319;
	st.shared.u32 	[%r89], %r320;
	ld.shared.u32 	%r321, [%r78+32];
	ld.shared.u32 	%r322, [%r85+1700];
	add.s32 	%r323, %r322, %r321;
	min.s32 	%r324, %r296, %r323;
	st.shared.u32 	[%r89+100], %r324;
	ld.shared.u32 	%r325, [%r78+5032];
	add.s32 	%r326, %r318, %r325;
	min.s32 	%r327, %r299, %r326;
	st.shared.u32 	[%r89+5000], %r327;
	ld.shared.u32 	%r328, [%r78+5032];
	add.s32 	%r329, %r322, %r328;
	min.s32 	%r330, %r302, %r329;
	st.shared.u32 	[%r89+5100], %r330;
	ld.shared.u32 	%r331, [%r101+32];
	ld.shared.u32 	%r332, [%r105+1600];
	add.s32 	%r333, %r332, %r331;
	min.s32 	%r334, %r306, %r333;
	st.shared.u32 	[%r110], %r334;
	ld.shared.u32 	%r335, [%r105+1700];
	add.s32 	%r336, %r335, %r331;
	min.s32 	%r337, %r309, %r336;
	st.shared.u32 	[%r110+100], %r337;
	ld.shared.u32 	%r338, [%r101+5032];
	ld.shared.u32 	%r339, [%r105+1600];
	add.s32 	%r340, %r339, %r338;
	min.s32 	%r341, %r313, %r340;
	st.shared.u32 	[%r110+5000], %r341;
	ld.shared.u32 	%r342, [%r105+1700];
	add.s32 	%r343, %r342, %r338;
	min.s32 	%r344, %r316, %r343;
	st.shared.u32 	[%r110+5100], %r344;
	ld.shared.u32 	%r345, [%r78+36];
	ld.shared.u32 	%r346, [%r85+1800];
	add.s32 	%r347, %r346, %r345;
	min.s32 	%r348, %r320, %r347;
	st.shared.u32 	[%r89], %r348;
	ld.shared.u32 	%r349, [%r78+36];
	ld.shared.u32 	%r350, [%r85+1900];
	add.s32 	%r351, %r350, %r349;
	min.s32 	%r352, %r324, %r351;
	st.shared.u32 	[%r89+100], %r352;
	ld.shared.u32 	%r353, [%r78+5036];
	add.s32 	%r354, %r346, %r353;
	min.s32 	%r355, %r327, %r354;
	st.shared.u32 	[%r89+5000], %r355;
	ld.shared.u32 	%r356, [%r78+5036];
	add.s32 	%r357, %r350, %r356;
	min.s32 	%r358, %r330, %r357;
	st.shared.u32 	[%r89+5100], %r358;
	ld.shared.u32 	%r359, [%r101+36];
	ld.shared.u32 	%r360, [%r105+1800];
	add.s32 	%r361, %r360, %r359;
	min.s32 	%r362, %r334, %r361;
	st.shared.u32 	[%r110], %r362;
	ld.shared.u32 	%r363, [%r105+1900];
	add.s32 	%r364, %r363, %r359;
	min.s32 	%r365, %r337, %r364;
	st.shared.u32 	[%r110+100], %r365;
	ld.shared.u32 	%r366, [%r101+5036];
	ld.shared.u32 	%r367, [%r105+1800];
	add.s32 	%r368, %r367, %r366;
	min.s32 	%r369, %r341, %r368;
	st.shared.u32 	[%r110+5000], %r369;
	ld.shared.u32 	%r370, [%r105+1900];
	add.s32 	%r371, %r370, %r366;
	min.s32 	%r372, %r344, %r371;
	st.shared.u32 	[%r110+5100], %r372;
	ld.shared.u32 	%r373, [%r78+40];
	ld.shared.u32 	%r374, [%r85+2000];
	add.s32 	%r375, %r374, %r373;
	min.s32 	%r376, %r348, %r375;
	st.shared.u32 	[%r89], %r376;
	ld.shared.u32 	%r377, [%r78+40];
	ld.shared.u32 	%r378, [%r85+2100];
	add.s32 	%r379, %r378, %r377;
	min.s32 	%r380, %r352, %r379;
	st.shared.u32 	[%r89+100], %r380;
	ld.shared.u32 	%r381, [%r78+5040];
	add.s32 	%r382, %r374, %r381;
	min.s32 	%r383, %r355, %r382;
	st.shared.u32 	[%r89+5000], %r383;
	ld.shared.u32 	%r384, [%r78+5040];
	add.s32 	%r385, %r378, %r384;
	min.s32 	%r386, %r358, %r385;
	st.shared.u32 	[%r89+5100], %r386;
	ld.shared.u32 	%r387, [%r101+40];
	ld.shared.u32 	%r388, [%r105+2000];
	add.s32 	%r389, %r388, %r387;
	min.s32 	%r390, %r362, %r389;
	st.shared.u32 	[%r110], %r390;
	ld.shared.u32 	%r391, [%r105+2100];
	add.s32 	%r392, %r391, %r387;
	min.s32 	%r393, %r365, %r392;
	st.shared.u32 	[%r110+100], %r393;
	ld.shared.u32 	%r394, [%r101+5040];
	ld.shared.u32 	%r395, [%r105+2000];
	add.s32 	%r396, %r395, %r394;
	min.s32 	%r397, %r369, %r396;
	st.shared.u32 	[%r110+5000], %r397;
	ld.shared.u32 	%r398, [%r105+2100];
	add.s32 	%r399, %r398, %r394;
	min.s32 	%r400, %r372, %r399;
	st.shared.u32 	[%r110+5100], %r400;
	ld.shared.u32 	%r401, [%r78+44];
	ld.shared.u32 	%r402, [%r85+2200];
	add.s32 	%r403, %r402, %r401;
	min.s32 	%r404, %r376, %r403;
	st.shared.u32 	[%r89], %r404;
	ld.shared.u32 	%r405, [%r78+44];
	ld.shared.u32 	%r406, [%r85+2300];
	add.s32 	%r407, %r406, %r405;
	min.s32 	%r408, %r380, %r407;
	st.shared.u32 	[%r89+100], %r408;
	ld.shared.u32 	%r409, [%r78+5044];
	add.s32 	%r410, %r402, %r409;
	min.s32 	%r411, %r383, %r410;
	st.shared.u32 	[%r89+5000], %r411;
	ld.shared.u32 	%r412, [%r78+5044];
	add.s32 	%r413, %r406, %r412;
	min.s32 	%r414, %r386, %r413;
	st.shared.u32 	[%r89+5100], %r414;
	ld.shared.u32 	%r415, [%r101+44];
	ld.shared.u32 	%r416, [%r105+2200];
	add.s32 	%r417, %r416, %r415;
	min.s32 	%r418, %r390, %r417;
	st.shared.u32 	[%r110], %r418;
	ld.shared.u32 	%r419, [%r105+2300];
	add.s32 	%r420, %r419, %r415;
	min.s32 	%r421, %r393, %r420;
	st.shared.u32 	[%r110+100], %r421;
	ld.shared.u32 	%r422, [%r101+5044];
	ld.shared.u32 	%r423, [%r105+2200];
	add.s32 	%r424, %r423, %r422;
	min.s32 	%r425, %r397, %r424;
	st.shared.u32 	[%r110+5000], %r425;
	ld.shared.u32 	%r426, [%r105+2300];
	add.s32 	%r427, %r426, %r422;
	min.s32 	%r428, %r400, %r427;
	st.shared.u32 	[%r110+5100], %r428;
	ld.shared.u32 	%r429, [%r78+48];
	ld.shared.u32 	%r430, [%r85+2400];
	add.s32 	%r431, %r430, %r429;
	min.s32 	%r432, %r404, %r431;
	st.shared.u32 	[%r89], %r432;
	ld.shared.u32 	%r433, [%r78+48];
	ld.shared.u32 	%r434, [%r85+2500];
	add.s32 	%r435, %r434, %r433;
	min.s32 	%r436, %r408, %r435;
	st.shared.u32 	[%r89+100], %r436;
	ld.shared.u32 	%r437, [%r78+5048];
	add.s32 	%r438, %r430, %r437;
	min.s32 	%r439, %r411, %r438;
	st.shared.u32 	[%r89+5000], %r439;
	ld.shared.u32 	%r440, [%r78+5048];
	add.s32 	%r441, %r434, %r440;
	min.s32 	%r442, %r414, %r441;
	st.shared.u32 	[%r89+5100], %r442;
	ld.shared.u32 	%r443, [%r101+48];
	ld.shared.u32 	%r444, [%r105+2400];
	add.s32 	%r445, %r444, %r443;
	min.s32 	%r446, %r418, %r445;
	st.shared.u32 	[%r110], %r446;
	ld.shared.u32 	%r447, [%r105+2500];
	add.s32 	%r448, %r447, %r443;
	min.s32 	%r449, %r421, %r448;
	st.shared.u32 	[%r110+100], %r449;
	ld.shared.u32 	%r450, [%r101+5048];
	ld.shared.u32 	%r451, [%r105+2400];
	add.s32 	%r452, %r451, %r450;
	min.s32 	%r453, %r425, %r452;
	st.shared.u32 	[%r110+5000], %r453;
	ld.shared.u32 	%r454, [%r105+2500];
	add.s32 	%r455, %r454, %r450;
	min.s32 	%r456, %r428, %r455;
	st.shared.u32 	[%r110+5100], %r456;
	ld.shared.u32 	%r457, [%r78+52];
	ld.shared.u32 	%r458, [%r85+2600];
	add.s32 	%r459, %r458, %r457;
	min.s32 	%r460, %r432, %r459;
	st.shared.u32 	[%r89], %r460;
	ld.shared.u32 	%r461, [%r78+52];
	ld.shared.u32 	%r462, [%r85+2700];
	add.s32 	%r463, %r462, %r461;
	min.s32 	%r464, %r436, %r463;
	st.shared.u32 	[%r89+100], %r464;
	ld.shared.u32 	%r465, [%r78+5052];
	add.s32 	%r466, %r458, %r465;
	min.s32 	%r467, %r439, %r466;
	st.shared.u32 	[%r89+5000], %r467;
	ld.shared.u32 	%r468, [%r78+5052];
	add.s32 	%r469, %r462, %r468;
	min.s32 	%r470, %r442, %r469;
	st.shared.u32 	[%r89+5100], %r470;
	ld.shared.u32 	%r471, [%r101+52];
	ld.shared.u32 	%r472, [%r105+2600];
	add.s32 	%r473, %r472, %r471;
	min.s32 	%r474, %r446, %r473;
	st.shared.u32 	[%r110], %r474;
	ld.shared.u32 	%r475, [%r105+2700];
	add.s32 	%r476, %r475, %r471;
	min.s32 	%r477, %r449, %r476;
	st.shared.u32 	[%r110+100], %r477;
	ld.shared.u32 	%r478, [%r101+5052];
	ld.shared.u32 	%r479, [%r105+2600];
	add.s32 	%r480, %r479, %r478;
	min.s32 	%r481, %r453, %r480;
	st.shared.u32 	[%r110+5000], %r481;
	ld.shared.u32 	%r482, [%r105+2700];
	add.s32 	%r483, %r482, %r478;
	min.s32 	%r484, %r456, %r483;
	st.shared.u32 	[%r110+5100], %r484;
	ld.shared.u32 	%r485, [%r78+56];
	ld.shared.u32 	%r486, [%r85+2800];
	add.s32 	%r487, %r486, %r485;
	min.s32 	%r488, %r460, %r487;
	st.shared.u32 	[%r89], %r488;
	ld.shared.u32 	%r489, [%r78+56];
	ld.shared.u32 	%r490, [%r85+2900];
	add.s32 	%r491, %r490, %r489;
	min.s32 	%r492, %r464, %r491;
	st.shared.u32 	[%r89+100], %r492;
	ld.shared.u32 	%r493, [%r78+5056];
	add.s32 	%r494, %r486, %r493;
	min.s32 	%r495, %r467, %r494;
	st.shared.u32 	[%r89+5000], %r495;
	ld.shared.u32 	%r496, [%r78+5056];
	add.s32 	%r497, %r490, %r496;
	min.s32 	%r498, %r470, %r497;
	st.shared.u32 	[%r89+5100], %r498;
	ld.shared.u32 	%r499, [%r101+56];
	ld.shared.u32 	%r500, [%r105+2800];
	add.s32 	%r501, %r500, %r499;
	min.s32 	%r502, %r474, %r501;
	st.shared.u32 	[%r110], %r502;
	ld.shared.u32 	%r503, [%r105+2900];
	add.s32 	%r504, %r503, %r499;
	min.s32 	%r505, %r477, %r504;
	st.shared.u32 	[%r110+100], %r505;
	ld.shared.u32 	%r506, [%r101+5056];
	ld.shared.u32 	%r507, [%r105+2800];
	add.s32 	%r508, %r507, %r506;
	min.s32 	%r509, %r481, %r508;
	st.shared.u32 	[%r110+5000], %r509;
	ld.shared.u32 	%r510, [%r105+2900];
	add.s32 	%r511, %r510, %r506;
	min.s32 	%r512, %r484, %r511;
	st.shared.u32 	[%r110+5100], %r512;
	ld.shared.u32 	%r513, [%r78+60];
	ld.shared.u32 	%r514, [%r85+3000];
	add.s32 	%r515, %r514, %r513;
	min.s32 	%r516, %r488, %r515;
	st.shared.u32 	[%r89], %r516;
	ld.shared.u32 	%r517, [%r78+60];
	ld.shared.u32 	%r518, [%r85+3100];
	add.s32 	%r519, %r518, %r517;
	min.s32 	%r520, %r492, %r519;
	st.shared.u32 	[%r89+100], %r520;
	ld.shared.u32 	%r521, [%r78+5060];
	add.s32 	%r522, %r514, %r521;
	min.s32 	%r523, %r495, %r522;
	st.shared.u32 	[%r89+5000], %r523;
	ld.shared.u32 	%r524, [%r78+5060];
	add.s32 	%r525, %r518, %r524;
	min.s32 	%r526, %r498, %r525;
	st.shared.u32 	[%r89+5100], %r526;
	ld.shared.u32 	%r527, [%r101+60];
	ld.shared.u32 	%r528, [%r105+3000];
	add.s32 	%r529, %r528, %r527;
	min.s32 	%r530, %r502, %r529;
	st.shared.u32 	[%r110], %r530;
	ld.shared.u32 	%r531, [%r105+3100];
	add.s32 	%r532, %r531, %r527;
	min.s32 	%r533, %r505, %r532;
	st.shared.u32 	[%r110+100], %r533;
	ld.shared.u32 	%r534, [%r101+5060];
	ld.shared.u32 	%r535, [%r105+3000];
	add.s32 	%r536, %r535, %r534;
	min.s32 	%r537, %r509, %r536;
	st.shared.u32 	[%r110+5000], %r537;
	ld.shared.u32 	%r538, [%r105+3100];
	add.s32 	%r539, %r538, %r534;
	min.s32 	%r540, %r512, %r539;
	st.shared.u32 	[%r110+5100], %r540;
	ld.shared.u32 	%r541, [%r78+64];
	ld.shared.u32 	%r542, [%r85+3200];
	add.s32 	%r543, %r542, %r541;
	min.s32 	%r544, %r516, %r543;
	st.shared.u32 	[%r89], %r544;
	ld.shared.u32 	%r545, [%r78+64];
	ld.shared.u32 	%r546, [%r85+3300];
	add.s32 	%r547, %r546, %r545;
	min.s32 	%r548, %r520, %r547;
	st.shared.u32 	[%r89+100], %r548;
	ld.shared.u32 	%r549, [%r78+5064];
	add.s32 	%r550, %r542, %r549;
	min.s32 	%r551, %r523, %r550;
	st.shared.u32 	[%r89+5000], %r551;
	ld.shared.u32 	%r552, [%r78+5064];
	add.s32 	%r553, %r546, %r552;
	min.s32 	%r554, %r526, %r553;
	st.shared.u32 	[%r89+5100], %r554;
	ld.shared.u32 	%r555, [%r101+64];
	ld.shared.u32 	%r556, [%r105+3200];
	add.s32 	%r557, %r556, %r555;
	min.s32 	%r558, %r530, %r557;
	st.shared.u32 	[%r110], %r558;
	ld.shared.u32 	%r559, [%r105+3300];
	add.s32 	%r560, %r559, %r555;
	min.s32 	%r561, %r533, %r560;
	st.shared.u32 	[%r110+100], %r561;
	ld.shared.u32 	%r562, [%r101+5064];
	ld.shared.u32 	%r563, [%r105+3200];
	add.s32 	%r564, %r563, %r562;
	min.s32 	%r565, %r537, %r564;
	st.shared.u32 	[%r110+5000], %r565;
	ld.shared.u32 	%r566, [%r105+3300];
	add.s32 	%r567, %r566, %r562;
	min.s32 	%r568, %r540, %r567;
	st.shared.u32 	[%r110+5100], %r568;
	ld.shared.u32 	%r569, [%r78+68];
	ld.shared.u32 	%r570, [%r85+3400];
	add.s32 	%r571, %r570, %r569;
	min.s32 	%r18, %r544, %r571;
	st.shared.u32 	[%r89], %r18;
	ld.shared.u32 	%r572, [%r78+68];
	ld.shared.u32 	%r573, [%r85+3500];
	add.s32 	%r574, %r573, %r572;
	min.s32 	%r19, %r548, %r574;
	st.shared.u32 	[%r89+100], %r19;
	ld.shared.u32 	%r575, [%r78+5068];
	add.s32 	%r576, %r570, %r575;
	min.s32 	%r20, %r551, %r576;
	st.shared.u32 	[%r89+5000], %r20;
	ld.shared.u32 	%r577, [%r78+5068];
	add.s32 	%r578, %r573, %r577;
	min.s32 	%r21, %r554, %r578;
	st.shared.u32 	[%r89+5100], %r21;
	ld.shared.u32 	%r579, [%r101+68];
	ld.shared.u32 	%r580, [%r105+3400];
	add.s32 	%r581, %r580, %r579;
	min.s32 	%r22, %r558, %r581;
	st.shared.u32 	[%r110], %r22;
	ld.shared.u32 	%r582, [%r105+3500];
	add.s32 	%r583, %r582, %r579;
	min.s32 	%r23, %r561, %r583;
	st.shared.u32 	[%r110+100], %r23;
	ld.shared.u32 	%r584, [%r101+5068];
	ld.shared.u32 	%r585, [%r105+3400];
	add.s32 	%r586, %r585, %r584;
	min.s32 	%r24, %r565, %r586;
	st.shared.u32 	[%r110+5000], %r24;
	ld.shared.u32 	%r587, [%r105+3500];
	add.s32 	%r588, %r587, %r584;
	min.s32 	%r25, %r568, %r588;
	st.shared.u32 	[%r110+5100], %r25;
	setp.eq.s32 	%p2, %r1001, 32;
	@%p2 bra 	$L__BB1_3;
	mov.u32 	%r591, _ZZ10BFW_phase2PimiiE12shared_Dist1;
	add.s32 	%r592, %r591, %r51;
	shl.b32 	%r593, %r1001, 2;
	add.s32 	%r594, %r592, %r593;
	ld.shared.u32 	%r595, [%r594+72];
	mul.lo.s32 	%r596, %r1001, 200;
	mov.u32 	%r597, _ZZ10BFW_phase2PimiiE17shared_Dist_pivot;
	add.s32 	%r598, %r597, %r596;
	mov.u32 	%r599, %tid.x;
	shl.b32 	%r600, %r599, 2;
	add.s32 	%r601, %r598, %r600;
	ld.shared.u32 	%r602, [%r601+3600];
	add.s32 	%r603, %r602, %r595;
	min.s32 	%r604, %r18, %r603;
	add.s32 	%r605, %r592, %r600;
	st.shared.u32 	[%r605], %r604;
	ld.shared.u32 	%r606, [%r594+72];
	ld.shared.u32 	%r607, [%r601+3700];
	add.s32 	%r608, %r607, %r606;
	min.s32 	%r609, %r19, %r608;
	st.shared.u32 	[%r605+100], %r609;
	ld.shared.u32 	%r610, [%r594+5072];
	add.s32 	%r611, %r602, %r610;
	min.s32 	%r612, %r20, %r611;
	st.shared.u32 	[%r605+5000], %r612;
	ld.shared.u32 	%r613, [%r594+5072];
	add.s32 	%r614, %r607, %r613;
	min.s32 	%r615, %r21, %r614;
	st.shared.u32 	[%r605+5100], %r615;
	add.s32 	%r616, %r597, %r51;
	add.s32 	%r617, %r616, %r593;
	ld.shared.u32 	%r618, [%r617+72];
	mov.u32 	%r619, _ZZ10BFW_phase2PimiiE12shared_Dist2;
	add.s32 	%r620, %r619, %r596;
	add.s32 	%r621, %r620, %r600;
	ld.shared.u32 	%r622, [%r621+3600];
	add.s32 	%r623, %r622, %r618;
	min.s32 	%r624, %r22, %r623;
	add.s32 	%r625, %r619, %r51;
	add.s32 	%r626, %r625, %r600;
	st.shared.u32 	[%r626], %r624;
	ld.shared.u32 	%r627, [%r621+3700];
	add.s32 	%r628, %r627, %r618;
	min.s32 	%r629, %r23, %r628;
	st.shared.u32 	[%r626+100], %r629;
	ld.shared.u32 	%r630, [%r617+5072];
	ld.shared.u32 	%r631, [%r621+3600];
	add.s32 	%r632, %r631, %r630;
	min.s32 	%r633, %r24, %r632;
	st.shared.u32 	[%r626+5000], %r633;
	ld.shared.u32 	%r634, [%r621+3700];
	add.s32 	%r635, %r634, %r630;
	min.s32 	%r636, %r25, %r635;
	st.shared.u32 	[%r626+5100], %r636;
	ld.shared.u32 	%r637, [%r594+76];
	ld.shared.u32 	%r638, [%r601+3800];
	add.s32 	%r639, %r638, %r637;
	min.s32 	%r640, %r604, %r639;
	st.shared.u32 	[%r605], %r640;
	ld.shared.u32 	%r641, [%r594+76];
	ld.shared.u32 	%r642, [%r601+3900];
	add.s32 	%r643, %r642, %r641;
	min.s32 	%r644, %r609, %r643;
	st.shared.u32 	[%r605+100], %r644;
	ld.shared.u32 	%r645, [%r594+5076];
	add.s32 	%r646, %r638, %r645;
	min.s32 	%r647, %r612, %r646;
	st.shared.u32 	[%r605+5000], %r647;
	ld.shared.u32 	%r648, [%r594+5076];
	add.s32 	%r649, %r642, %r648;
	min.s32 	%r650, %r615, %r649;
	st.shared.u32 	[%r605+5100], %r650;
	ld.shared.u32 	%r651, [%r617+76];
	ld.shared.u32 	%r652, [%r621+3800];
	add.s32 	%r653, %r652, %r651;
	min.s32 	%r654, %r624, %r653;
	st.shared.u32 	[%r626], %r654;
	ld.shared.u32 	%r655, [%r621+3900];
	add.s32 	%r656, %r655, %r651;
	min.s32 	%r657, %r629, %r656;
	st.shared.u32 	[%r626+100], %r657;
	ld.shared.u32 	%r658, [%r617+5076];
	ld.shared.u32 	%r659, [%r621+3800];
	add.s32 	%r660, %r659, %r658;
	min.s32 	%r661, %r633, %r660;
	st.shared.u32 	[%r626+5000], %r661;
	ld.shared.u32 	%r662, [%r621+3900];
	add.s32 	%r663, %r662, %r658;
	min.s32 	%r664, %r636, %r663;
	st.shared.u32 	[%r626+5100], %r664;
	ld.shared.u32 	%r665, [%r594+80];
	ld.shared.u32 	%r666, [%r601+4000];
	add.s32 	%r667, %r666, %r665;
	min.s32 	%r668, %r640, %r667;
	st.shared.u32 	[%r605], %r668;
	ld.shared.u32 	%r669, [%r594+80];
	ld.shared.u32 	%r670, [%r601+4100];
	add.s32 	%r671, %r670, %r669;
	min.s32 	%r672, %r644, %r671;
	st.shared.u32 	[%r605+100], %r672;
	ld.shared.u32 	%r673, [%r594+5080];
	add.s32 	%r674, %r666, %r673;
	min.s32 	%r675, %r647, %r674;
	st.shared.u32 	[%r605+5000], %r675;
	ld.shared.u32 	%r676, [%r594+5080];
	add.s32 	%r677, %r670, %r676;
	min.s32 	%r678, %r650, %r677;
	st.shared.u32 	[%r605+5100], %r678;
	ld.shared.u32 	%r679, [%r617+80];
	ld.shared.u32 	%r680, [%r621+4000];
	add.s32 	%r681, %r680, %r679;
	min.s32 	%r682, %r654, %r681;
	st.shared.u32 	[%r626], %r682;
	ld.shared.u32 	%r683, [%r621+4100];
	add.s32 	%r684, %r683, %r679;
	min.s32 	%r685, %r657, %r684;
	st.shared.u32 	[%r626+100], %r685;
	ld.shared.u32 	%r686, [%r617+5080];
	ld.shared.u32 	%r687, [%r621+4000];
	add.s32 	%r688, %r687, %r686;
	min.s32 	%r689, %r661, %r688;
	st.shared.u32 	[%r626+5000], %r689;
	ld.shared.u32 	%r690, [%r621+4100];
	add.s32 	%r691, %r690, %r686;
	min.s32 	%r692, %r664, %r691;
	st.shared.u32 	[%r626+5100], %r692;
	ld.shared.u32 	%r693, [%r594+84];
	ld.shared.u32 	%r694, [%r601+4200];
	add.s32 	%r695, %r694, %r693;
	min.s32 	%r696, %r668, %r695;
	st.shared.u32 	[%r605], %r696;
	ld.shared.u32 	%r697, [%r594+84];
	ld.shared.u32 	%r698, [%r601+4300];
	add.s32 	%r699, %r698, %r697;
	min.s32 	%r700, %r672, %r699;
	st.shared.u32 	[%r605+100], %r700;
	ld.shared.u32 	%r701, [%r594+5084];
	add.s32 	%r702, %r694, %r701;
	min.s32 	%r703, %r675, %r702;
	st.shared.u32 	[%r605+5000], %r703;
	ld.shared.u32 	%r704, [%r594+5084];
	add.s32 	%r705, %r698, %r704;
	min.s32 	%r706, %r678, %r705;
	st.shared.u32 	[%r605+5100], %r706;
	ld.shared.u32 	%r707, [%r617+84];
	ld.shared.u32 	%r708, [%r621+4200];
	add.s32 	%r709, %r708, %r707;
	min.s32 	%r710, %r682, %r709;
	st.shared.u32 	[%r626], %r710;
	ld.shared.u32 	%r711, [%r621+4300];
	add.s32 	%r712, %r711, %r707;
	min.s32 	%r713, %r685, %r712;
	st.shared.u32 	[%r626+100], %r713;
	ld.shared.u32 	%r714, [%r617+5084];
	ld.shared.u32 	%r715, [%r621+4200];
	add.s32 	%r716, %r715, %r714;
	min.s32 	%r717, %r689, %r716;
	st.shared.u32 	[%r626+5000], %r717;
	ld.shared.u32 	%r718, [%r621+4300];
	add.s32 	%r719, %r718, %r714;
	min.s32 	%r720, %r692, %r719;
	st.shared.u32 	[%r626+5100], %r720;
	ld.shared.u32 	%r721, [%r594+88];
	ld.shared.u32 	%r722, [%r601+4400];
	add.s32 	%r723, %r722, %r721;
	min.s32 	%r724, %r696, %r723;
	st.shared.u32 	[%r605], %r724;
	ld.shared.u32 	%r725, [%r594+88];
	ld.shared.u32 	%r726, [%r601+4500];
	add.s32 	%r727, %r726, %r725;
	min.s32 	%r728, %r700, %r727;
	st.shared.u32 	[%r605+100], %r728;
	ld.shared.u32 	%r729, [%r594+5088];
	add.s32 	%r730, %r722, %r729;
	min.s32 	%r731, %r703, %r730;
	st.shared.u32 	[%r605+5000], %r731;
	ld.shared.u32 	%r732, [%r594+5088];
	add.s32 	%r733, %r726, %r732;
	min.s32 	%r734, %r706, %r733;
	st.shared.u32 	[%r605+5100], %r734;
	ld.shared.u32 	%r735, [%r617+88];
	ld.shared.u32 	%r736, [%r621+4400];
	add.s32 	%r737, %r736, %r735;
	min.s32 	%r738, %r710, %r737;
	st.shared.u32 	[%r626], %r738;
	ld.shared.u32 	%r739, [%r621+4500];
	add.s32 	%r740, %r739, %r735;
	min.s32 	%r741, %r713, %r740;
	st.shared.u32 	[%r626+100], %r741;
	ld.shared.u32 	%r742, [%r617+5088];
	ld.shared.u32 	%r743, [%r621+4400];
	add.s32 	%r744, %r743, %r742;
	min.s32 	%r745, %r717, %r744;
	st.shared.u32 	[%r626+5000], %r745;
	ld.shared.u32 	%r746, [%r621+4500];
	add.s32 	%r747, %r746, %r742;
	min.s32 	%r748, %r720, %r747;
	st.shared.u32 	[%r626+5100], %r748;
	ld.shared.u32 	%r749, [%r594+92];
	ld.shared.u32 	%r750, [%r601+4600];
	add.s32 	%r751, %r750, %r749;
	min.s32 	%r752, %r724, %r751;
	st.shared.u32 	[%r605], %r752;
	ld.shared.u32 	%r753, [%r594+92];
	ld.shared.u32 	%r754, [%r601+4700];
	add.s32 	%r755, %r754, %r753;
	min.s32 	%r756, %r728, %r755;
	st.shared.u32 	[%r605+100], %r756;
	ld.shared.u32 	%r757, [%r594+5092];
	add.s32 	%r758, %r750, %r757;
	min.s32 	%r759, %r731, %r758;
	st.shared.u32 	[%r605+5000], %r759;
	ld.shared.u32 	%r760, [%r594+5092];
	add.s32 	%r761, %r754, %r760;
	min.s32 	%r762, %r734, %r761;
	st.shared.u32 	[%r605+5100], %r762;
	ld.shared.u32 	%r763, [%r617+92];
	ld.shared.u32 	%r764, [%r621+4600];
	add.s32 	%r765, %r764, %r763;
	min.s32 	%r766, %r738, %r765;
	st.shared.u32 	[%r626], %r766;
	ld.shared.u32 	%r767, [%r621+4700];
	add.s32 	%r768, %r767, %r763;
	min.s32 	%r769, %r741, %r768;
	st.shared.u32 	[%r626+100], %r769;
	ld.shared.u32 	%r770, [%r617+5092];
	ld.shared.u32 	%r771, [%r621+4600];
	add.s32 	%r772, %r771, %r770;
	min.s32 	%r773, %r745, %r772;
	st.shared.u32 	[%r626+5000], %r773;
	ld.shared.u32 	%r774, [%r621+4700];
	add.s32 	%r775, %r774, %r770;
	min.s32 	%r776, %r748, %r775;
	st.shared.u32 	[%r626+5100], %r776;
	ld.shared.u32 	%r777, [%r594+96];
	ld.shared.u32 	%r778, [%r601+4800];
	add.s32 	%r779, %r778, %r777;
	min.s32 	%r780, %r752, %r779;
	st.shared.u32 	[%r605], %r780;
	ld.shared.u32 	%r781, [%r594+96];
	ld.shared.u32 	%r782, [%r601+4900];
	add.s32 	%r783, %r782, %r781;
	min.s32 	%r784, %r756, %r783;
	st.shared.u32 	[%r605+100], %r784;
	ld.shared.u32 	%r785, [%r594+5096];
	add.s32 	%r786, %r778, %r785;
	min.s32 	%r787, %r759, %r786;
	st.shared.u32 	[%r605+5000], %r787;
	ld.shared.u32 	%r788, [%r594+5096];
	add.s32 	%r789, %r782, %r788;
	min.s32 	%r790, %r762, %r789;
	st.shared.u32 	[%r605+5100], %r790;
	ld.shared.u32 	%r791, [%r617+96];
	ld.shared.u32 	%r792, [%r621+4800];
	add.s32 	%r793, %r792, %r791;
	min.s32 	%r794, %r766, %r793;
	st.shared.u32 	[%r626], %r794;
	ld.shared.u32 	%r795, [%r621+4900];
	add.s32 	%r796, %r795, %r791;
	min.s32 	%r797, %r769, %r796;
	st.shared.u32 	[%r626+100], %r797;
	ld.shared.u32 	%r798, [%r617+5096];
	ld.shared.u32 	%r799, [%r621+4800];
	add.s32 	%r800, %r799, %r798;
	min.s32 	%r801, %r773, %r800;
	st.shared.u32 	[%r626+5000], %r801;
	ld.shared.u32 	%r802, [%r621+4900];
	add.s32 	%r803, %r802, %r798;
	min.s32 	%r804, %r776, %r803;
	st.shared.u32 	[%r626+5100], %r804;
	ld.shared.u32 	%r805, [%r594+100];
	ld.shared.u32 	%r806, [%r601+5000];
	add.s32 	%r807, %r806, %r805;
	min.s32 	%r808, %r780, %r807;
	st.shared.u32 	[%r605], %r808;
	ld.shared.u32 	%r809, [%r594+100];
	ld.shared.u32 	%r810, [%r601+5100];
	add.s32 	%r811, %r810, %r809;
	min.s32 	%r812, %r784, %r811;
	st.shared.u32 	[%r605+100], %r812;
	ld.shared.u32 	%r813, [%r594+5100];
	add.s32 	%r814, %r806, %r813;
	min.s32 	%r815, %r787, %r814;
	st.shared.u32 	[%r605+5000], %r815;
	ld.shared.u32 	%r816, [%r594+5100];
	add.s32 	%r817, %r810, %r816;
	min.s32 	%r818, %r790, %r817;
	st.shared.u32 	[%r605+5100], %r818;
	ld.shared.u32 	%r819, [%r617+100];
	ld.shared.u32 	%r820, [%r621+5000];
	add.s32 	%r821, %r820, %r819;
	min.s32 	%r822, %r794, %r821;
	st.shared.u32 	[%r626], %r822;
	ld.shared.u32 	%r823, [%r621+5100];
	add.s32 	%r824, %r823, %r819;
	min.s32 	%r825, %r797, %r824;
	st.shared.u32 	[%r626+100], %r825;
	ld.shared.u32 	%r826, [%r617+5100];
	ld.shared.u32 	%r827, [%r621+5000];
	add.s32 	%r828, %r827, %r826;
	min.s32 	%r829, %r801, %r828;
	st.shared.u32 	[%r626+5000], %r829;
	ld.shared.u32 	%r830, [%r621+5100];
	add.s32 	%r831, %r830, %r826;
	min.s32 	%r832, %r804, %r831;
	st.shared.u32 	[%r626+5100], %r832;
	ld.shared.u32 	%r833, [%r594+104];
	ld.shared.u32 	%r834, [%r601+5200];
	add.s32 	%r835, %r834, %r833;
	min.s32 	%r836, %r808, %r835;
	st.shared.u32 	[%r605], %r836;
	ld.shared.u32 	%r837, [%r594+104];
	ld.shared.u32 	%r838, [%r601+5300];
	add.s32 	%r839, %r838, %r837;
	min.s32 	%r840, %r812, %r839;
	st.shared.u32 	[%r605+100], %r840;
	ld.shared.u32 	%r841, [%r594+5104];
	add.s32 	%r842, %r834, %r841;
	min.s32 	%r843, %r815, %r842;
	st.shared.u32 	[%r605+5000], %r843;
	ld.shared.u32 	%r844, [%r594+5104];
	add.s32 	%r845, %r838, %r844;
	min.s32 	%r846, %r818, %r845;
	st.shared.u32 	[%r605+5100], %r846;
	ld.shared.u32 	%r847, [%r617+104];
	ld.shared.u32 	%r848, [%r621+5200];
	add.s32 	%r849, %r848, %r847;
	min.s32 	%r850, %r822, %r849;
	st.shared.u32 	[%r626], %r850;
	ld.shared.u32 	%r851, [%r621+5300];
	add.s32 	%r852, %r851, %r847;
	min.s32 	%r853, %r825, %r852;
	st.shared.u32 	[%r626+100], %r853;
	ld.shared.u32 	%r854, [%r617+5104];
	ld.shared.u32 	%r855, [%r621+5200];
	add.s32 	%r856, %r855, %r854;
	min.s32 	%r857, %r829, %r856;
	st.shared.u32 	[%r626+5000], %r857;
	ld.shared.u32 	%r858, [%r621+5300];
	add.s32 	%r859, %r858, %r854;
	min.s32 	%r860, %r832, %r859;
	st.shared.u32 	[%r626+5100], %r860;
	ld.shared.u32 	%r861, [%r594+108];
	ld.shared.u32 	%r862, [%r601+5400];
	add.s32 	%r863, %r862, %r861;
	min.s32 	%r864, %r836, %r863;
	st.shared.u32 	[%r605], %r864;
	ld.shared.u32 	%r865, [%r594+108];
	ld.shared.u32 	%r866, [%r601+5500];
	add.s32 	%r867, %r866, %r865;
	min.s32 	%r868, %r840, %r867;
	st.shared.u32 	[%r605+100], %r868;
	ld.shared.u32 	%r869, [%r594+5108];
	add.s32 	%r870, %r862, %r869;
	min.s32 	%r871, %r843, %r870;
	st.shared.u32 	[%r605+5000], %r871;
	ld.shared.u32 	%r872, [%r594+5108];
	add.s32 	%r873, %r866, %r872;
	min.s32 	%r874, %r846, %r873;
	st.shared.u32 	[%r605+5100], %r874;
	ld.shared.u32 	%r875, [%r617+108];
	ld.shared.u32 	%r876, [%r621+5400];
	add.s32 	%r877, %r876, %r875;
	min.s32 	%r878, %r850, %r877;
	st.shared.u32 	[%r626], %r878;
	ld.shared.u32 	%r879, [%r621+5500];
	add.s32 	%r880, %r879, %r875;
	min.s32 	%r881, %r853, %r880;
	st.shared.u32 	[%r626+100], %r881;
	ld.shared.u32 	%r882, [%r617+5108];
	ld.shared.u32 	%r883, [%r621+5400];
	add.s32 	%r884, %r883, %r882;
	min.s32 	%r885, %r857, %r884;
	st.shared.u32 	[%r626+5000], %r885;
	ld.shared.u32 	%r886, [%r621+5500];
	add.s32 	%r887, %r886, %r882;
	min.s32 	%r888, %r860, %r887;
	st.shared.u32 	[%r626+5100], %r888;
	ld.shared.u32 	%r889, [%r594+112];
	ld.shared.u32 	%r890, [%r601+5600];
	add.s32 	%r891, %r890, %r889;
	min.s32 	%r892, %r864, %r891;
	st.shared.u32 	[%r605], %r892;
	ld.shared.u32 	%r893, [%r594+112];
	ld.shared.u32 	%r894, [%r601+5700];
	add.s32 	%r895, %r894, %r893;
	min.s32 	%r896, %r868, %r895;
	st.shared.u32 	[%r605+100], %r896;
	ld.shared.u32 	%r897, [%r594+5112];
	add.s32 	%r898, %r890, %r897;
	min.s32 	%r899, %r871, %r898;
	st.shared.u32 	[%r605+5000], %r899;
	ld.shared.u32 	%r900, [%r594+5112];
	add.s32 	%r901, %r894, %r900;
	min.s32 	%r902, %r874, %r901;
	st.shared.u32 	[%r605+5100], %r902;
	ld.shared.u32 	%r903, [%r617+112];
	ld.shared.u32 	%r904, [%r621+5600];
	add.s32 	%r905, %r904, %r903;
	min.s32 	%r906, %r878, %r905;
	st.shared.u32 	[%r626], %r906;
	ld.shared.u32 	%r907, [%r621+5700];
	add.s32 	%r908, %r907, %r903;
	min.s32 	%r909, %r881, %r908;
	st.shared.u32 	[%r626+100], %r909;
	ld.shared.u32 	%r910, [%r617+5112];
	ld.shared.u32 	%r911, [%r621+5600];
	add.s32 	%r912, %r911, %r910;
	min.s32 	%r913, %r885, %r912;
	st.shared.u32 	[%r626+5000], %r913;
	ld.shared.u32 	%r914, [%r621+5700];
	add.s32 	%r915, %r914, %r910;
	min.s32 	%r916, %r888, %r915;
	st.shared.u32 	[%r626+5100], %r916;
	ld.shared.u32 	%r917, [%r594+116];
	ld.shared.u32 	%r918, [%r601+5800];
	add.s32 	%r919, %r918, %r917;
	min.s32 	%r920, %r892, %r919;
	st.shared.u32 	[%r605], %r920;
	ld.shared.u32 	%r921, [%r594+116];
	ld.shared.u32 	%r922, [%r601+5900];
	add.s32 	%r923, %r922, %r921;
	min.s32 	%r924, %r896, %r923;
	st.shared.u32 	[%r605+100], %r924;
	ld.shared.u32 	%r925, [%r594+5116];
	add.s32 	%r926, %r918, %r925;
	min.s32 	%r927, %r899, %r926;
	st.shared.u32 	[%r605+5000], %r927;
	ld.shared.u32 	%r928, [%r594+5116];
	add.s32 	%r929, %r922, %r928;
	min.s32 	%r930, %r902, %r929;
	st.shared.u32 	[%r605+5100], %r930;
	ld.shared.u32 	%r931, [%r617+116];
	ld.shared.u32 	%r932, [%r621+5800];
	add.s32 	%r933, %r932, %r931;
	min.s32 	%r934, %r906, %r933;
	st.shared.u32 	[%r626], %r934;
	ld.shared.u32 	%r935, [%r621+5900];
	add.s32 	%r936, %r935, %r931;
	min.s32 	%r937, %r909, %r936;
	st.shared.u32 	[%r626+100], %r937;
	ld.shared.u32 	%r938, [%r617+5116];
	ld.shared.u32 	%r939, [%r621+5800];
	add.s32 	%r940, %r939, %r938;
	min.s32 	%r941, %r913, %r940;
	st.shared.u32 	[%r626+5000], %r941;
	ld.shared.u32 	%r942, [%r621+5900];
	add.s32 	%r943, %r942, %r938;
	min.s32 	%r944, %r916, %r943;
	st.shared.u32 	[%r626+5100], %r944;
	ld.shared.u32 	%r945, [%r594+120];
	ld.shared.u32 	%r946, [%r601+6000];
	add.s32 	%r947, %r946, %r945;
	min.s32 	%r948, %r920, %r947;
	st.shared.u32 	[%r605], %r948;
	ld.shared.u32 	%r949, [%r594+120];
	ld.shared.u32 	%r950, [%r601+6100];
	add.s32 	%r951, %r950, %r949;
	min.s32 	%r952, %r924, %r951;
	st.shared.u32 	[%r605+100], %r952;
	ld.shared.u32 	%r953, [%r594+5120];
	add.s32 	%r954, %r946, %r953;
	min.s32 	%r955, %r927, %r954;
	st.shared.u32 	[%r605+5000], %r955;
	ld.shared.u32 	%r956, [%r594+5120];
	add.s32 	%r957, %r950, %r956;
	min.s32 	%r958, %r930, %r957;
	st.shared.u32 	[%r605+5100], %r958;
	ld.shared.u32 	%r959, [%r617+120];
	ld.shared.u32 	%r960, [%r621+6000];
	add.s32 	%r961, %r960, %r959;
	min.s32 	%r962, %r934, %r961;
	st.shared.u32 	[%r626], %r962;
	ld.shared.u32 	%r963, [%r621+6100];
	add.s32 	%r964, %r963, %r959;
	min.s32 	%r965, %r937, %r964;
	st.shared.u32 	[%r626+100], %r965;
	ld.shared.u32 	%r966, [%r617+5120];
	ld.shared.u32 	%r967, [%r621+6000];
	add.s32 	%r968, %r967, %r966;
	min.s32 	%r969, %r941, %r968;
	st.shared.u32 	[%r626+5000], %r969;
	ld.shared.u32 	%r970, [%r621+6100];
	add.s32 	%r971, %r970, %r966;
	min.s32 	%r972, %r944, %r971;
	st.shared.u32 	[%r626+5100], %r972;
	ld.shared.u32 	%r973, [%r594+124];
	ld.shared.u32 	%r974, [%r601+6200];
	add.s32 	%r975, %r974, %r973;
	min.s32 	%r1000, %r948, %r975;
	st.shared.u32 	[%r605], %r1000;
	ld.shared.u32 	%r976, [%r594+124];
	ld.shared.u32 	%r977, [%r601+6300];
	add.s32 	%r978, %r977, %r976;
	min.s32 	%r999, %r952, %r978;
	st.shared.u32 	[%r605+100], %r999;
	ld.shared.u32 	%r979, [%r594+5124];
	add.s32 	%r980, %r974, %r979;
	min.s32 	%r998, %r955, %r980;
	st.shared.u32 	[%r605+5000], %r998;
	ld.shared.u32 	%r981, [%r594+5124];
	add.s32 	%r982, %r977, %r981;
	min.s32 	%r997, %r958, %r982;
	st.shared.u32 	[%r605+5100], %r997;
	ld.shared.u32 	%r983, [%r617+124];
	ld.shared.u32 	%r984, [%r621+6200];
	add.s32 	%r985, %r984, %r983;
	min.s32 	%r996, %r962, %r985;
	st.shared.u32 	[%r626], %r996;
	ld.shared.u32 	%r986, [%r621+6300];
	add.s32 	%r987, %r986, %r983;
	min.s32 	%r995, %r965, %r987;
	st.shared.u32 	[%r626+100], %r995;
	ld.shared.u32 	%r988, [%r617+5124];
	ld.shared.u32 	%r989, [%r621+6200];
	add.s32 	%r990, %r989, %r988;
	min.s32 	%r994, %r969, %r990;
	st.shared.u32 	[%r626+5000], %r994;
	ld.shared.u32 	%r991, [%r621+6300];
	add.s32 	%r992, %r991, %r988;
	min.s32 	%r993, %r972, %r992;
	st.shared.u32 	[%r626+5100], %r993;
	add.s32 	%r1001, %r1001, 32;
	bra.uni 	$L__BB1_1;
$L__BB1_3:
	st.global.u32 	[%rd1], %r18;
	st.global.u32 	[%rd1+100], %r19;
	st.global.u32 	[%rd2], %r20;
	st.global.u32 	[%rd2+100], %r21;
	st.global.u32 	[%rd3], %r22;
	st.global.u32 	[%rd3+100], %r23;
	st.global.u32 	[%rd4], %r24;
	st.global.u32 	[%rd4+100], %r25;
	ret;

}
	// .globl	_Z10BFW_phase3Pimii
.visible .entry _Z10BFW_phase3Pimii(
	.param .u64 .ptr .align 1 _Z10BFW_phase3Pimii_param_0,
	.param .u64 _Z10BFW_phase3Pimii_param_1,
	.param .u32 _Z10BFW_phase3Pimii_param_2,
	.param .u32 _Z10BFW_phase3Pimii_param_3
)
{
	.reg .pred 	%p<4>;
	.reg .b32 	%r<445>;
	.reg .b64 	%rd<30>;
	// demoted variable
	.shared .align 4 .b8 _ZZ10BFW_phase3PimiiE15shared_Dist_row[10000];
	// demoted variable
	.shared .align 4 .b8 _ZZ10BFW_phase3PimiiE15shared_Dist_col[10000];
	// demoted variable
	.shared .align 4 .b8 _ZZ10BFW_phase3PimiiE11shared_Dist[10000];
	ld.param.u64 	%rd3, [_Z10BFW_phase3Pimii_param_0];
	ld.param.u64 	%rd4, [_Z10BFW_phase3Pimii_param_1];
	ld.param.u32 	%r27, [_Z10BFW_phase3Pimii_param_2];
	ld.param.u32 	%r28, [_Z10BFW_phase3Pimii_param_3];
	cvta.to.global.u64 	%rd5, %rd3;
	mov.u32 	%r29, %ctaid.x;
	setp.ge.u32 	%p1, %r29, %r27;
	selp.u32 	%r30, 1, 0, %p1;
	add.s32 	%r31, %r29, %r30;
	mov.u32 	%r32, %ctaid.y;
	setp.ge.u32 	%p2, %r32, %r27;
	selp.u32 	%r33, 1, 0, %p2;
	add.s32 	%r34, %r32, %r33;
	mov.u32 	%r35, %tid.y;
	mov.u32 	%r36, %tid.x;
	mad.lo.s32 	%r37, %r31, 50, %r35;
	mad.lo.s32 	%r38, %r34, 50, %r36;
	add.s32 	%r39, %r37, 25;
	add.s32 	%r40, %r28, %r35;
	add.s32 	%r41, %r40, 25;
	add.s32 	%r42, %r28, %r36;
	cvt.s64.s32 	%rd6, %r40;
	cvt.u64.u32 	%rd7, %r38;
	mad.lo.s64 	%rd8, %rd4, %rd6, %rd7;
	shl.b64 	%rd9, %rd8, 2;
	add.s64 	%rd10, %rd5, %rd9;
	ld.global.u32 	%r43, [%rd10];
	mul.lo.s32 	%r44, %r35, 200;
	mov.u32 	%r45, _ZZ10BFW_phase3PimiiE15shared_Dist_row;
	add.s32 	%r46, %r45, %r44;
	shl.b32 	%r47, %r36, 2;
	add.s32 	%r48, %r46, %r47;
	st.shared.u32 	[%r48], %r43;
	ld.global.u32 	%r49, [%rd10+100];
	st.shared.u32 	[%r48+100], %r49;
	cvt.s64.s32 	%rd11, %r41;
	mad.lo.s64 	%rd12, %rd4, %rd11, %rd7;
	shl.b64 	%rd13, %rd12, 2;
	add.s64 	%rd14, %rd5, %rd13;
	ld.global.u32 	%r50, [%rd14];
	st.shared.u32 	[%r48+5000], %r50;
	ld.global.u32 	%r51, [%rd14+100];
	st.shared.u32 	[%r48+5100], %r51;
	cvt.u64.u32 	%rd15, %r37;
	mul.lo.s64 	%rd16, %rd4, %rd15;
	cvt.s64.s32 	%rd17, %r42;
	add.s64 	%rd18, %rd16, %rd17;
	shl.b64 	%rd19, %rd18, 2;
	add.s64 	%rd20, %rd5, %rd19;
	ld.global.u32 	%r52, [%rd20];
	mov.u32 	%r53, _ZZ10BFW_phase3PimiiE15shared_Dist_col;
	add.s32 	%r54, %r53, %r44;
	add.s32 	%r55, %r54, %r47;
	st.shared.u32 	[%r55], %r52;
	ld.global.u32 	%r56, [%rd20+100];
	st.shared.u32 	[%r55+100], %r56;
	cvt.u64.u32 	%rd21, %r39;
	mul.lo.s64 	%rd22, %rd4, %rd21;
	add.s64 	%rd23, %rd22, %rd17;
	shl.b64 	%rd24, %rd23, 2;
	add.s64 	%rd25, %rd5, %rd24;
	ld.global.u32 	%r57, [%rd25];
	st.shared.u32 	[%r55+5000], %r57;
	ld.global.u32 	%r58, [%rd25+100];
	st.shared.u32 	[%r55+5100], %r58;
	bar.sync 	0;
	add.s64 	%rd26, %rd16, %rd7;
	shl.b64 	%rd27, %rd26, 2;
	add.s64 	%rd1, %rd5, %rd27;
	ld.global.u32 	%r444, [%rd1];
	mov.u32 	%r59, _ZZ10BFW_phase3PimiiE11shared_Dist;
	add.s32 	%r60, %r59, %r44;
	add.s32 	%r2, %r60, %r47;
	ld.global.u32 	%r443, [%rd1+100];
	add.s64 	%rd28, %rd22, %rd7;
	shl.b64 	%rd29, %rd28, 2;
	add.s64 	%rd2, %rd5, %rd29;
	ld.global.u32 	%r442, [%rd2];
	ld.global.u32 	%r441, [%rd2+100];
	add.s32 	%r439, %r54, 5124;
	add.s32 	%r61, %r47, %r45;
	add.s32 	%r438, %r61, 3200;
	mov.b32 	%r440, 4872;
$L__BB2_1:
	.pragma "nounroll";
	ld.shared.u32 	%r62, [%r439+-5124];
	ld.shared.u32 	%r63, [%r438+-3200];
	add.s32 	%r64, %r63, %r62;
	min.s32 	%r65, %r444, %r64;
	ld.shared.u32 	%r66, [%r438+-3100];
	add.s32 	%r67, %r66, %r62;
	min.s32 	%r68, %r443, %r67;
	ld.shared.u32 	%r69, [%r439+-124];
	add.s32 	%r70, %r63, %r69;
	min.s32 	%r71, %r442, %r70;
	add.s32 	%r72, %r66, %r69;
	min.s32 	%r73, %r441, %r72;
	ld.shared.u32 	%r74, [%r439+-5120];
	ld.shared.u32 	%r75, [%r438+-3000];
	add.s32 	%r76, %r75, %r74;
	min.s32 	%r77, %r65, %r76;
	ld.shared.u32 	%r78, [%r438+-2900];
	add.s32 	%r79, %r78, %r74;
	min.s32 	%r80, %r68, %r79;
	ld.shared.u32 	%r81, [%r439+-120];
	add.s32 	%r82, %r75, %r81;
	min.s32 	%r83, %r71, %r82;
	add.s32 	%r84, %r78, %r81;
	min.s32 	%r85, %r73, %r84;
	ld.shared.u32 	%r86, [%r439+-5116];
	ld.shared.u32 	%r87, [%r438+-2800];
	add.s32 	%r88, %r87, %r86;
	min.s32 	%r89, %r77, %r88;
	ld.shared.u32 	%r90, [%r438+-2700];
	add.s32 	%r91, %r90, %r86;
	min.s32 	%r92, %r80, %r91;
	ld.shared.u32 	%r93, [%r439+-116];
	add.s32 	%r94, %r87, %r93;
	min.s32 	%r95, %r83, %r94;
	add.s32 	%r96, %r90, %r93;
	min.s32 	%r97, %r85, %r96;
	ld.shared.u32 	%r98, [%r439+-5112];
	ld.shared.u32 	%r99, [%r438+-2600];
	add.s32 	%r100, %r99, %r98;
	min.s32 	%r101, %r89, %r100;
	ld.shared.u32 	%r102, [%r438+-2500];
	add.s32 	%r103, %r102, %r98;
	min.s32 	%r104, %r92, %r103;
	ld.shared.u32 	%r105, [%r439+-112];
	add.s32 	%r106, %r99, %r105;
	min.s32 	%r107, %r95, %r106;
	add.s32 	%r108, %r102, %r105;
	min.s32 	%r109, %r97, %r108;
	ld.shared.u32 	%r110, [%r439+-5108];
	ld.shared.u32 	%r111, [%r438+-2400];
	add.s32 	%r112, %r111, %r110;
	min.s32 	%r113, %r101, %r112;
	ld.shared.u32 	%r114, [%r438+-2300];
	add.s32 	%r115, %r114, %r110;
	min.s32 	%r116, %r104, %r115;
	ld.shared.u32 	%r117, [%r439+-108];
	add.s32 	%r118, %r111, %r117;
	min.s32 	%r119, %r107, %r118;
	add.s32 	%r120, %r114, %r117;
	min.s32 	%r121, %r109, %r120;
	ld.shared.u32 	%r122, [%r439+-5104];
	ld.shared.u32 	%r123, [%r438+-2200];
	add.s32 	%r124, %r123, %r122;
	min.s32 	%r125, %r113, %r124;
	ld.shared.u32 	%r126, [%r438+-2100];
	add.s32 	%r127, %r126, %r122;
	min.s32 	%r128, %r116, %r127;
	ld.shared.u32 	%r129, [%r439+-104];
	add.s32 	%r130, %r123, %r129;
	min.s32 	%r131, %r119, %r130;
	add.s32 	%r132, %r126, %r129;
	min.s32 	%r133, %r121, %r132;
	ld.shared.u32 	%r134, [%r439+-5100];
	ld.shared.u32 	%r135, [%r438+-2000];
	add.s32 	%r136, %r135, %r134;
	min.s32 	%r137, %r125, %r136;
	ld.shared.u32 	%r138, [%r438+-1900];
	add.s32 	%r139, %r138, %r134;
	min.s32 	%r140, %r128, %r139;
	ld.shared.u32 	%r141, [%r439+-100];
	add.s32 	%r142, %r135, %r141;
	min.s32 	%r143, %r131, %r142;
	add.s32 	%r144, %r138, %r141;
	min.s32 	%r145, %r133, %r144;
	ld.shared.u32 	%r146, [%r439+-5096];
	ld.shared.u32 	%r147, [%r438+-1800];
	add.s32 	%r148, %r147, %r146;
	min.s32 	%r149, %r137, %r148;
	ld.shared.u32 	%r150, [%r438+-1700];
	add.s32 	%r151, %r150, %r146;
	min.s32 	%r152, %r140, %r151;
	ld.shared.u32 	%r153, [%r439+-96];
	add.s32 	%r154, %r147, %r153;
	min.s32 	%r155, %r143, %r154;
	add.s32 	%r156, %r150, %r153;
	min.s32 	%r157, %r145, %r156;
	ld.shared.u32 	%r158, [%r439+-5092];
	ld.shared.u32 	%r159, [%r438+-1600];
	add.s32 	%r160, %r159, %r158;
	min.s32 	%r161, %r149, %r160;
	ld.shared.u32 	%r162, [%r438+-1500];
	add.s32 	%r163, %r162, %r158;
	min.s32 	%r164, %r152, %r163;
	ld.shared.u32 	%r165, [%r439+-92];
	add.s32 	%r166, %r159, %r165;
	min.s32 	%r167, %r155, %r166;
	add.s32 	%r168, %r162, %r165;
	min.s32 	%r169, %r157, %r168;
	ld.shared.u32 	%r170, [%r439+-5088];
	ld.shared.u32 	%r171, [%r438+-1400];
	add.s32 	%r172, %r171, %r170;
	min.s32 	%r173, %r161, %r172;
	ld.shared.u32 	%r174, [%r438+-1300];
	add.s32 	%r175, %r174, %r170;
	min.s32 	%r176, %r164, %r175;
	ld.shared.u32 	%r177, [%r439+-88];
	add.s32 	%r178, %r171, %r177;
	min.s32 	%r179, %r167, %r178;
	add.s32 	%r180, %r174, %r177;
	min.s32 	%r181, %r169, %r180;
	ld.shared.u32 	%r182, [%r439+-5084];
	ld.shared.u32 	%r183, [%r438+-1200];
	add.s32 	%r184, %r183, %r182;
	min.s32 	%r185, %r173, %r184;
	ld.shared.u32 	%r186, [%r438+-1100];
	add.s32 	%r187, %r186, %r182;
	min.s32 	%r188, %r176, %r187;
	ld.shared.u32 	%r189, [%r439+-84];
	add.s32 	%r190, %r183, %r189;
	min.s32 	%r191, %r179, %r190;
	add.s32 	%r192, %r186, %r189;
	min.s32 	%r193, %r181, %r192;
	ld.shared.u32 	%r194, [%r439+-5080];
	ld.shared.u32 	%r195, [%r438+-1000];
	add.s32 	%r196, %r195, %r194;
	min.s32 	%r197, %r185, %r196;
	ld.shared.u32 	%r198, [%r438+-900];
	add.s32 	%r199, %r198, %r194;
	min.s32 	%r200, %r188, %r199;
	ld.shared.u32 	%r201, [%r439+-80];
	add.s32 	%r202, %r195, %r201;
	min.s32 	%r203, %r191, %r202;
	add.s32 	%r204, %r198, %r201;
	min.s32 	%r205, %r193, %r204;
	ld.shared.u32 	%r206, [%r439+-5076];
	ld.shared.u32 	%r207, [%r438+-800];
	add.s32 	%r208, %r207, %r206;
	min.s32 	%r209, %r197, %r208;
	ld.shared.u32 	%r210, [%r438+-700];
	add.s32 	%r211, %r210, %r206;
	min.s32 	%r212, %r200, %r211;
	ld.shared.u32 	%r213, [%r439+-76];
	add.s32 	%r214, %r207, %r213;
	min.s32 	%r215, %r203, %r214;
	add.s32 	%r216, %r210, %r213;
	min.s32 	%r217, %r205, %r216;
	ld.shared.u32 	%r218, [%r439+-5072];
	ld.shared.u32 	%r219, [%r438+-600];
	add.s32 	%r220, %r219, %r218;
	min.s32 	%r221, %r209, %r220;
	ld.shared.u32 	%r222, [%r438+-500];
	add.s32 	%r223, %r222, %r218;
	min.s32 	%r224, %r212, %r223;
	ld.shared.u32 	%r225, [%r439+-72];
	add.s32 	%r226, %r219, %r225;
	min.s32 	%r227, %r215, %r226;
	add.s32 	%r228, %r222, %r225;
	min.s32 	%r229, %r217, %r228;
	ld.shared.u32 	%r230, [%r439+-5068];
	ld.shared.u32 	%r231, [%r438+-400];
	add.s32 	%r232, %r231, %r230;
	min.s32 	%r233, %r221, %r232;
	ld.shared.u32 	%r234, [%r438+-300];
	add.s32 	%r235, %r234, %r230;
	min.s32 	%r236, %r224, %r235;
	ld.shared.u32 	%r237, [%r439+-68];
	add.s32 	%r238, %r231, %r237;
	min.s32 	%r239, %r227, %r238;
	add.s32 	%r240, %r234, %r237;
	min.s32 	%r241, %r229, %r240;
	ld.shared.u32 	%r242, [%r439+-5064];
	ld.shared.u32 	%r243, [%r438+-200];
	add.s32 	%r244, %r243, %r242;
	min.s32 	%r245, %r233, %r244;
	ld.shared.u32 	%r246, [%r438+-100];
	add.s32 	%r247, %r246, %r242;
	min.s32 	%r248, %r236, %r247;
	ld.shared.u32 	%r249, [%r439+-64];
	add.s32 	%r250, %r243, %r249;
	min.s32 	%r251, %r239, %r250;
	add.s32 	%r252, %r246, %r249;
	min.s32 	%r253, %r241, %r252;
	ld.shared.u32 	%r254, [%r439+-5060];
	ld.shared.u32 	%r255, [%r438];
	add.s32 	%r256, %r255, %r254;
	min.s32 	%r257, %r245, %r256;
	ld.shared.u32 	%r258, [%r438+100];
	add.s32 	%r259, %r258, %r254;
	min.s32 	%r260, %r248, %r259;
	ld.shared.u32 	%r261, [%r439+-60];
	add.s32 	%r262, %r255, %r261;
	min.s32 	%r263, %r251, %r262;
	add.s32 	%r264, %r258, %r261;
	min.s32 	%r265, %r253, %r264;
	ld.shared.u32 	%r266, [%r439+-5056];
	ld.shared.u32 	%r267, [%r438+200];
	add.s32 	%r268, %r267, %r266;
	min.s32 	%r15, %r257, %r268;
	ld.shared.u32 	%r269, [%r438+300];
	add.s32 	%r270, %r269, %r266;
	min.s32 	%r16, %r260, %r270;
	ld.shared.u32 	%r271, [%r439+-56];
	add.s32 	%r272, %r267, %r271;
	min.s32 	%r17, %r263, %r272;
	add.s32 	%r273, %r269, %r271;
	min.s32 	%r18, %r265, %r273;
	add.s32 	%r440, %r440, 128;
	setp.eq.s32 	%p3, %r440, 5128;
	@%p3 bra 	$L__BB2_3;
	ld.shared.u32 	%r274, [%r439+-5052];
	ld.shared.u32 	%r275, [%r438+400];
	add.s32 	%r276, %r275, %r274;
	min.s32 	%r277, %r15, %r276;
	ld.shared.u32 	%r278, [%r438+500];
	add.s32 	%r279, %r278, %r274;
	min.s32 	%r280, %r16, %r279;
	ld.shared.u32 	%r281, [%r439+-52];
	add.s32 	%r282, %r275, %r281;
	min.s32 	%r283, %r17, %r282;
	add.s32 	%r284, %r278, %r281;
	min.s32 	%r285, %r18, %r284;
	ld.shared.u32 	%r286, [%r439+-5048];
	ld.shared.u32 	%r287, [%r438+600];
	add.s32 	%r288, %r287, %r286;
	min.s32 	%r289, %r277, %r288;
	ld.shared.u32 	%r290, [%r438+700];
	add.s32 	%r291, %r290, %r286;
	min.s32 	%r292, %r280, %r291;
	ld.shared.u32 	%r293, [%r439+-48];
	add.s32 	%r294, %r287, %r293;
	min.s32 	%r295, %r283, %r294;
	add.s32 	%r296, %r290, %r293;
	min.s32 	%r297, %r285, %r296;
	ld.shared.u32 	%r298, [%r439+-5044];
	ld.shared.u32 	%r299, [%r438+800];
	add.s32 	%r300, %r299, %r298;
	min.s32 	%r301, %r289, %r300;
	ld.shared.u32 	%r302, [%r438+900];
	add.s32 	%r303, %r302, %r298;
	min.s32 	%r304, %r292, %r303;
	ld.shared.u32 	%r305, [%r439+-44];
	add.s32 	%r306, %r299, %r305;
	min.s32 	%r307, %r295, %r306;
	add.s32 	%r308, %r302, %r305;
	min.s32 	%r309, %r297, %r308;
	ld.shared.u32 	%r310, [%r439+-5040];
	ld.shared.u32 	%r311, [%r438+1000];
	add.s32 	%r312, %r311, %r310;
	min.s32 	%r313, %r301, %r312;
	ld.shared.u32 	%r314, [%r438+1100];
	add.s32 	%r315, %r314, %r310;
	min.s32 	%r316, %r304, %r315;
	ld.shared.u32 	%r317, [%r439+-40];
	add.s32 	%r318, %r311, %r317;
	min.s32 	%r319, %r307, %r318;
	add.s32 	%r320, %r314, %r317;
	min.s32 	%r321, %r309, %r320;
	ld.shared.u32 	%r322, [%r439+-5036];
	ld.shared.u32 	%r323, [%r438+1200];
	add.s32 	%r324, %r323, %r322;
	min.s32 	%r325, %r313, %r324;
	ld.shared.u32 	%r326, [%r438+1300];
	add.s32 	%r327, %r326, %r322;
	min.s32 	%r328, %r316, %r327;
	ld.shared.u32 	%r329, [%r439+-36];
	add.s32 	%r330, %r323, %r329;
	min.s32 	%r331, %r319, %r330;
	add.s32 	%r332, %r326, %r329;
	min.s32 	%r333, %r321, %r332;
	ld.shared.u32 	%r334, [%r439+-5032];
	ld.shared.u32 	%r335, [%r438+1400];
	add.s32 	%r336, %r335, %r334;
	min.s32 	%r337, %r325, %r336;
	ld.shared.u32 	%r338, [%r438+1500];
	add.s32 	%r339, %r338, %r334;
	min.s32 	%r340, %r328, %r339;
	ld.shared.u32 	%r341, [%r439+-32];
	add.s32 	%r342, %r335, %r341;
	min.s32 	%r343, %r331, %r342;
	add.s32 	%r344, %r338, %r341;
	min.s32 	%r345, %r333, %r344;
	ld.shared.u32 	%r346, [%r439+-5028];
	ld.shared.u32 	%r347, [%r438+1600];
	add.s32 	%r348, %r347, %r346;
	min.s32 	%r349, %r337, %r348;
	ld.shared.u32 	%r350, [%r438+1700];
	add.s32 	%r351, %r350, %r346;
	min.s32 	%r352, %r340, %r351;
	ld.shared.u32 	%r353, [%r439+-28];
	add.s32 	%r354, %r347, %r353;
	min.s32 	%r355, %r343, %r354;
	add.s32 	%r356, %r350, %r353;
	min.s32 	%r357, %r345, %r356;
	ld.shared.u32 	%r358, [%r439+-5024];
	ld.shared.u32 	%r359, [%r438+1800];
	add.s32 	%r360, %r359, %r358;
	min.s32 	%r361, %r349, %r360;
	ld.shared.u32 	%r362, [%r438+1900];
	add.s32 	%r363, %r362, %r358;
	min.s32 	%r364, %r352, %r363;
	ld.shared.u32 	%r365, [%r439+-24];
	add.s32 	%r366, %r359, %r365;
	min.s32 	%r367, %r355, %r366;
	add.s32 	%r368, %r362, %r365;
	min.s32 	%r369, %r357, %r368;
	ld.shared.u32 	%r370, [%r439+-5020];
	ld.shared.u32 	%r371, [%r438+2000];
	add.s32 	%r372, %r371, %r370;
	min.s32 	%r373, %r361, %r372;
	ld.shared.u32 	%r374, [%r438+2100];
	add.s32 	%r375, %r374, %r370;
	min.s32 	%r376, %r364, %r375;
	ld.shared.u32 	%r377, [%r439+-20];
	add.s32 	%r378, %r371, %r377;
	min.s32 	%r379, %r367, %r378;
	add.s32 	%r380, %r374, %r377;
	min.s32 	%r381, %r369, %r380;
	ld.shared.u32 	%r382, [%r439+-5016];
	ld.shared.u32 	%r383, [%r438+2200];
	add.s32 	%r384, %r383, %r382;
	min.s32 	%r385, %r373, %r384;
	ld.shared.u32 	%r386, [%r438+2300];
	add.s32 	%r387, %r386, %r382;
	min.s32 	%r388, %r376, %r387;
	ld.shared.u32 	%r389, [%r439+-16];
	add.s32 	%r390, %r383, %r389;
	min.s32 	%r391, %r379, %r390;
	add.s32 	%r392, %r386, %r389;
	min.s32 	%r393, %r381, %r392;
	ld.shared.u32 	%r394, [%r439+-5012];
	ld.shared.u32 	%r395, [%r438+2400];
	add.s32 	%r396, %r395, %r394;
	min.s32 	%r397, %r385, %r396;
	ld.shared.u32 	%r398, [%r438+2500];
	add.s32 	%r399, %r398, %r394;
	min.s32 	%r400, %r388, %r399;
	ld.shared.u32 	%r401, [%r439+-12];
	add.s32 	%r402, %r395, %r401;
	min.s32 	%r403, %r391, %r402;
	add.s32 	%r404, %r398, %r401;
	min.s32 	%r405, %r393, %r404;
	ld.shared.u32 	%r406, [%r439+-5008];
	ld.shared.u32 	%r407, [%r438+2600];
	add.s32 	%r408, %r407, %r406;
	min.s32 	%r409, %r397, %r408;
	ld.shared.u32 	%r410, [%r438+2700];
	add.s32 	%r411, %r410, %r406;
	min.s32 	%r412, %r400, %r411;
	ld.shared.u32 	%r413, [%r439+-8];
	add.s32 	%r414, %r407, %r413;
	min.s32 	%r415, %r403, %r414;
	add.s32 	%r416, %r410, %r413;
	min.s32 	%r417, %r405, %r416;
	ld.shared.u32 	%r418, [%r439+-5004];
	ld.shared.u32 	%r419, [%r438+2800];
	add.s32 	%r420, %r419, %r418;
	min.s32 	%r421, %r409, %r420;
	ld.shared.u32 	%r422, [%r438+2900];
	add.s32 	%r423, %r422, %r418;
	min.s32 	%r424, %r412, %r423;
	ld.shared.u32 	%r425, [%r439+-4];
	add.s32 	%r426, %r419, %r425;
	min.s32 	%r427, %r415, %r426;
	add.s32 	%r428, %r422, %r425;
	min.s32 	%r429, %r417, %r428;
	ld.shared.u32 	%r430, [%r439+-5000];
	ld.shared.u32 	%r431, [%r438+3000];
	add.s32 	%r432, %r431, %r430;
	min.s32 	%r444, %r421, %r432;
	ld.shared.u32 	%r433, [%r438+3100];
	add.s32 	%r434, %r433, %r430;
	min.s32 	%r443, %r424, %r434;
	ld.shared.u32 	%r435, [%r439];
	add.s32 	%r436, %r431, %r435;
	min.s32 	%r442, %r427, %r436;
	add.s32 	%r437, %r433, %r435;
	min.s32 	%r441, %r429, %r437;
	add.s32 	%r439, %r439, 128;
	add.s32 	%r438, %r438, 6400;
	bra.uni 	$L__BB2_1;
$L__BB2_3:
	st.shared.u32 	[%r2], %r15;
	st.shared.u32 	[%r2+100], %r16;
	st.shared.u32 	[%r2+5000], %r17;
	st.shared.u32 	[%r2+5100], %r18;
	st.global.u32 	[%rd1], %r15;
	st.global.u32 	[%rd1+100], %r16;
	st.global.u32 	[%rd2], %r17;
	st.global.u32 	[%rd2+100], %r18;
	ret;

}


// ===== COMPILED SASS (sm_100) =====

	.target	sm_100

	.elftype	@"ET_EXEC"


//--------------------- .note.nv.tkinfo           --------------------------
	.section	.note.nv.tkinfo,"",@"SHT_NOTE"
	.sectionflags	@"SHF_NOTE_NV_TKINFO"
	.tkinfo
        /*0018*/ 	.word	0x00000002
        /*0030*/ 	.string	""
        /*0030*/ 	.string	"ptxas"
        /*0030*/ 	.string	"Cuda compilation tools, release 13.0, V13.0.88"
        /*0030*/ 	.string	"Build cuda_13.0.r13.0/compiler.36424714_0"
        /*0030*/ 	.string	"-arch sm_100 -m 64 "



//--------------------- .note.nv.cuinfo           --------------------------
	.section	.note.nv.cuinfo,"",@"SHT_NOTE"
	.sectionflags	@"SHF_NOTE_NV_CUINFO"
        /*0018*/ 	.short	0x0002
        /*001a*/ 	.short	0x0064
        /*001c*/ 	.short	0x0082
	.zero		2


//--------------------- .nv.info                  --------------------------
	.section	.nv.info,"",@"SHT_CUDA_INFO"
	.align	4


	//----- nvinfo : EIATTR_REGCOUNT
	.align		4
        /*0000*/ 	.byte	0x04, 0x2f
        /*0002*/ 	.short	(.L_1 - .L_0)
	.align		4
.L_0:
        /*0004*/ 	.word	index@(_Z10BFW_phase1Pimii)
        /*0008*/ 	.word	0x00000018


	//----- nvinfo : EIATTR_FRAME_SIZE
	.align		4
.L_1:
        /*000c*/ 	.byte	0x04, 0x11
        /*000e*/ 	.short	(.L_3 - .L_2)
	.align		4
.L_2:
        /*0010*/ 	.word	index@(_Z10BFW_phase1Pimii)
        /*0014*/ 	.word	0x00000000


	//----- nvinfo : EIATTR_REGCOUNT
	.align		4
.L_3:
        /*0018*/ 	.byte	0x04, 0x2f
        /*001a*/ 	.short	(.L_5 - .L_4)
	.align		4
.L_4:
        /*001c*/ 	.word	index@(_Z10BFW_phase2Pimii)
        /*0020*/ 	.word	0x00000020


	//----- nvinfo : EIATTR_FRAME_SIZE
	.align		4
.L_5:
        /*0024*/ 	.byte	0x04, 0x11
        /*0026*/ 	.short	(.L_7 - .L_6)
	.align		4
.L_6:
        /*0028*/ 	.word	index@(_Z10BFW_phase2Pimii)
        /*002c*/ 	.word	0x00000000


	//----- nvinfo : EIATTR_REGCOUNT
	.align		4
.L_7:
        /*0030*/ 	.byte	0x04, 0x2f
        /*0032*/ 	.short	(.L_9 - .L_8)
	.align		4
.L_8:
        /*0034*/ 	.word	index@(_Z10BFW_phase3Pimii)
        /*0038*/ 	.word	0x00000020


	//----- nvinfo : EIATTR_FRAME_SIZE
	.align		4
.L_9:
        /*003c*/ 	.byte	0x04, 0x11
        /*003e*/ 	.short	(.L_11 - .L_10)
	.align		4
.L_10:
        /*0040*/ 	.word	index@(_Z10BFW_phase3Pimii)
        /*0044*/ 	.word	0x00000000


	//----- nvinfo : EIATTR_MIN_STACK_SIZE
	.align		4
.L_11:
        /*0048*/ 	.byte	0x04, 0x12
        /*004a*/ 	.short	(.L_13 - .L_12)
	.align		4
.L_12:
        /*004c*/ 	.word	index@(_Z10BFW_phase3Pimii)
        /*0050*/ 	.word	0x00000000


	//----- nvinfo : EIATTR_MIN_STACK_SIZE
	.align		4
.L_13:
        /*0054*/ 	.byte	0x04, 0x12
        /*0056*/ 	.short	(.L_15 - .L_14)
	.align		4
.L_14:
        /*0058*/ 	.word	index@(_Z10BFW_phase2Pimii)
        /*005c*/ 	.word	0x00000000


	//----- nvinfo : EIATTR_MIN_STACK_SIZE
	.align		4
.L_15:
        /*0060*/ 	.byte	0x04, 0x12
        /*0062*/ 	.short	(.L_17 - .L_16)
	.align		4
.L_16:
        /*0064*/ 	.word	index@(_Z10BFW_phase1Pimii)
        /*0068*/ 	.word	0x00000000
.L_17:


//--------------------- .nv.compat                --------------------------
	.section	.nv.compat,"",@"SHT_CUDA_COMPAT_INFO"
	.align	4
        /*0000*/ 	.byte	0x02, 0x09, 0x00, 0x00, 0x02, 0x02, 0x01, 0x00, 0x02, 0x05, 0x05, 0x00, 0x03, 0x07, 0x01, 0x01
        /*0010*/ 	.byte	0x02, 0x03, 0x00, 0x00, 0x02, 0x06, 0x01, 0x00, 0x04, 0x0b, 0x08, 0x00, 0x09, 0x00, 0x00, 0x00
        /*0020*/ 	.byte	0x00, 0x00, 0x00, 0x00


//--------------------- .nv.info._Z10BFW_phase3Pimii --------------------------
	.section	.nv.info._Z10BFW_phase3Pimii,"",@"SHT_CUDA_INFO"
	.sectionflags	@""
	.align	4


	//----- nvinfo : EIATTR_CUDA_API_VERSION
	.align		4
        /*0000*/ 	.byte	0x04, 0x37
        /*0002*/ 	.short	(.L_19 - .L_18)
.L_18:
        /*0004*/ 	.word	0x00000082


	//----- nvinfo : EIATTR_KPARAM_INFO
	.align		4
.L_19:
        /*0008*/ 	.byte	0x04, 0x17
        /*000a*/ 	.short	(.L_21 - .L_20)
.L_20:
        /*000c*/ 	.word	0x00000000
        /*0010*/ 	.short	0x0003
        /*0012*/ 	.short	0x0014
        /*0014*/ 	.byte	0x00, 0xf0, 0x11, 0x00


	//----- nvinfo : EIATTR_KPARAM_INFO
	.align		4
.L_21:
        /*0018*/ 	.byte	0x04, 0x17
        /*001a*/ 	.short	(.L_23 - .L_22)
.L_22:
        /*001c*/ 	.word	0x00000000
        /*0020*/ 	.short	0x0002
        /*0022*/ 	.short	0x0010
        /*0024*/ 	.byte	0x00, 0xf0, 0x11, 0x00


	//----- nvinfo : EIATTR_KPARAM_INFO
	.align		4
.L_23:
        /*0028*/ 	.byte	0x04, 0x17
        /*002a*/ 	.short	(.L_25 - .L_24)
.L_24:
        /*002c*/ 	.word	0x00000000
        /*0030*/ 	.short	0x0001
        /*0032*/ 	.short	0x0008
        /*0034*/ 	.byte	0x00, 0xf0, 0x21, 0x00


	//----- nvinfo : EIATTR_KPARAM_INFO
	.align		4
.L_25:
        /*0038*/ 	.byte	0x04, 0x17
        /*003a*/ 	.short	(.L_27 - .L_26)
.L_26:
        /*003c*/ 	.word	0x00000000
        /*0040*/ 	.short	0x0000
        /*0042*/ 	.short	0x0000
        /*0044*/ 	.byte	0x00, 0xf5, 0x21, 0x00


	//----- nvinfo : EIATTR_SPARSE_MMA_MASK
	.align		4
.L_27:
        /*0048*/ 	.byte	0x03, 0x50
        /*004a*/ 	.short	0x0000


	//----- nvinfo : EIATTR_MAXREG_COUNT
	.align		4
        /*004c*/ 	.byte	0x03, 0x1b
        /*004e*/ 	.short	0x00ff


	//----- nvinfo : EIATTR_NUM_BARRIERS
	.align		4
        /*0050*/ 	.byte	0x02, 0x4c
        /*0052*/ 	.byte	0x01
	.zero		1


	//----- nvinfo : EIATTR_MERCURY_ISA_VERSION
	.align		4
        /*0054*/ 	.byte	0x03, 0x5f
        /*0056*/ 	.short	0x0101


	//----- nvinfo : EIATTR_VRC_CTA_INIT_COUNT
	.align		4
        /*0058*/ 	.byte	0x02, 0x4a
	.zero		1
	.zero		1


	//----- nvinfo : EIATTR_EXIT_INSTR_OFFSETS
	.align		4
        /*005c*/ 	.byte	0x04, 0x1c
        /*005e*/ 	.short	(.L_29 - .L_28)


	//   ....[0]....
.L_28:
        /*0060*/ 	.word	0x00001e90


	//----- nvinfo : EIATTR_CBANK_PARAM_SIZE
	.align		4
.L_29:
        /*0064*/ 	.byte	0x03, 0x19
        /*0066*/ 	.short	0x0018


	//----- nvinfo : EIATTR_PARAM_CBANK
	.align		4
        /*0068*/ 	.byte	0x04, 0x0a
        /*006a*/ 	.short	(.L_31 - .L_30)
	.align		4
.L_30:
        /*006c*/ 	.word	index@(.nv.constant0._Z10BFW_phase3Pimii)
        /*0070*/ 	.short	0x0380
        /*0072*/ 	.short	0x0018


	//----- nvinfo : EIATTR_SW_WAR
	.align		4
.L_31:
        /*0074*/ 	.byte	0x04, 0x36
        /*0076*/ 	.short	(.L_33 - .L_32)
.L_32:
        /*0078*/ 	.word	0x00000008
.L_33:


//--------------------- .nv.info._Z10BFW_phase2Pimii --------------------------
	.section	.nv.info._Z10BFW_phase2Pimii,"",@"SHT_CUDA_INFO"
	.sectionflags	@""
	.align	4


	//----- nvinfo : EIATTR_CUDA_API_VERSION
	.align		4
        /*0000*/ 	.byte	0x04, 0x37
        /*0002*/ 	.short	(.L_35 - .L_34)
.L_34:
        /*0004*/ 	.word	0x00000082


	//----- nvinfo : EIATTR_KPARAM_INFO
	.align		4
.L_35:
        /*0008*/ 	.byte	0x04, 0x17
        /*000a*/ 	.short	(.L_37 - .L_36)
.L_36:
        /*000c*/ 	.word	0x00000000
        /*0010*/ 	.short	0x0003
        /*0012*/ 	.short	0x0014
        /*0014*/ 	.byte	0x00, 0xf0, 0x11, 0x00


	//----- nvinfo : EIATTR_KPARAM_INFO
	.align		4
.L_37:
        /*0018*/ 	.byte	0x04, 0x17
        /*001a*/ 	.short	(.L_39 - .L_38)
.L_38:
        /*001c*/ 	.word	0x00000000
        /*0020*/ 	.short	0x0002
        /*0022*/ 	.short	0x0010
        /*0024*/ 	.byte	0x00, 0xf0, 0x11, 0x00


	//----- nvinfo : EIATTR_KPARAM_INFO
	.align		4
.L_39:
        /*0028*/ 	.byte	0x04, 0x17
        /*002a*/ 	.short	(.L_41 - .L_40)
.L_40:
        /*002c*/ 	.word	0x00000000
        /*0030*/ 	.short	0x0001
        /*0032*/ 	.short	0x0008
        /*0034*/ 	.byte	0x00, 0xf0, 0x21, 0x00


	//----- nvinfo : EIATTR_KPARAM_INFO
	.align		4
.L_41:
        /*0038*/ 	.byte	0x04, 0x17
        /*003a*/ 	.short	(.L_43 - .L_42)
.L_42:
        /*003c*/ 	.word	0x00000000
        /*0040*/ 	.short	0x0000
        /*0042*/ 	.short	0x0000
        /*0044*/ 	.byte	0x00, 0xf5, 0x21, 0x00


	//----- nvinfo : EIATTR_SPARSE_MMA_MASK
	.align		4
.L_43:
        /*0048*/ 	.byte	0x03, 0x50
        /*004a*/ 	.short	0x0000


	//----- nvinfo : EIATTR_MAXREG_COUNT
	.align		4
        /*004c*/ 	.byte	0x03, 0x1b
        /*004e*/ 	.short	0x00ff


	//----- nvinfo : EIATTR_NUM_BARRIERS
	.align		4
        /*0050*/ 	.byte	0x02, 0x4c
        /*0052*/ 	.byte	0x01
	.zero		1


	//----- nvinfo : EIATTR_MERCURY_ISA_VERSION
	.align		4
        /*0054*/ 	.byte	0x03, 0x5f
        /*0056*/ 	.short	0x0101


	//----- nvinfo : EIATTR_VRC_CTA_INIT_COUNT
	.align		4
        /*0058*/ 	.byte	0x02, 0x4a
	.zero		1
	.zero		1


	//----- nvinfo : EIATTR_EXIT_INSTR_OFFSETS
	.align		4
        /*005c*/ 	.byte	0x04, 0x1c
        /*005e*/ 	.short	(.L_45 - .L_44)


	//   ....[0]....
.L_44:
        /*0060*/ 	.word	0x00005f60


	//----- nvinfo : EIATTR_CBANK_PARAM_SIZE
	.align		4
.L_45:
        /*0064*/ 	.byte	0x03, 0x19
        /*0066*/ 	.short	0x0018


	//----- nvinfo : EIATTR_PARAM_CBANK
	.align		4
        /*0068*/ 	.byte	0x04, 0x0a
        /*006a*/ 	.short	(.L_47 - .L_46)
	.align		4
.L_46:
        /*006c*/ 	.word	index@(.nv.constant0._Z10BFW_phase2Pimii)
        /*0070*/ 	.short	0x0380
        /*0072*/ 	.short	0x0018


	//----- nvinfo : EIATTR_SW_WAR
	.align		4
.L_47:
        /*0074*/ 	.byte	0x04, 0x36
        /*0076*/ 	.short	(.L_49 - .L_48)
.L_48:
        /*0078*/ 	.word	0x00000008
.L_49:


//--------------------- .nv.info._Z10BFW_phase1Pimii --------------------------
	.section	.nv.info._Z10BFW_phase1Pimii,"",@"SHT_CUDA_INFO"
	.sectionflags	@""
	.align	4


	//----- nvinfo : EIATTR_CUDA_API_VERSION
	.align		4
        /*0000*/ 	.byte	0x04, 0x37
        /*0002*/ 	.short	(.L_51 - .L_50)
.L_50:
        /*0004*/ 	.word	0x00000082


	//----- nvinfo : EIATTR_KPARAM_INFO
	.align		4
.L_51:
        /*0008*/ 	.byte	0x04, 0x17
        /*000a*/ 	.short	(.L_53 - .L_52)
.L_52:
        /*000c*/ 	.word	0x00000000
        /*0010*/ 	.short	0x0003
        /*0012*/ 	.short	0x0014
        /*0014*/ 	.byte	0x00, 0xf0, 0x11, 0x00


	//----- nvinfo : EIATTR_KPARAM_INFO
	.align		4
.L_53:
        /*0018*/ 	.byte	0x04, 0x17
        /*001a*/ 	.short	(.L_55 - .L_54)
.L_54:
        /*001c*/ 	.word	0x00000000
        /*0020*/ 	.short	0x0002
        /*0022*/ 	.short	0x0010
        /*0024*/ 	.byte	0x00, 0xf0, 0x11, 0x00


	//----- nvinfo : EIATTR_KPARAM_INFO
	.align		4
.L_55:
        /*0028*/ 	.byte	0x04, 0x17
        /*002a*/ 	.short	(.L_57 - .L_56)
.L_56:
        /*002c*/ 	.word	0x00000000
        /*0030*/ 	.short	0x0001
        /*0032*/ 	.short	0x0008
        /*0034*/ 	.byte	0x00, 0xf0, 0x21, 0x00


	//----- nvinfo : EIATTR_KPARAM_INFO
	.align		4
.L_57:
        /*0038*/ 	.byte	0x04, 0x17
        /*003a*/ 	.short	(.L_59 - .L_58)
.L_58:
        /*003c*/ 	.word	0x00000000
        /*0040*/ 	.short	0x0000
        /*0042*/ 	.short	0x0000
        /*0044*/ 	.byte	0x00, 0xf5, 0x21, 0x00


	//----- nvinfo : EIATTR_SPARSE_MMA_MASK
	.align		4
.L_59:
        /*0048*/ 	.byte	0x03, 0x50
        /*004a*/ 	.short	0x0000


	//----- nvinfo : EIATTR_MAXREG_COUNT
	.align		4
        /*004c*/ 	.byte	0x03, 0x1b
        /*004e*/ 	.short	0x00ff


	//----- nvinfo : EIATTR_NUM_BARRIERS
	.align		4
        /*0050*/ 	.byte	0x02, 0x4c
        /*0052*/ 	.byte	0x01
	.zero		1


	//----- nvinfo : EIATTR_MERCURY_ISA_VERSION
	.align		4
        /*0054*/ 	.byte	0x03, 0x5f
        /*0056*/ 	.short	0x0101


	//----- nvinfo : EIATTR_VRC_CTA_INIT_COUNT
	.align		4
        /*0058*/ 	.byte	0x02, 0x4a
	.zero		1
	.zero		1


	//----- nvinfo : EIATTR_EXIT_INSTR_OFFSETS
	.align		4
        /*005c*/ 	.byte	0x04, 0x1c
        /*005e*/ 	.short	(.L_61 - .L_60)


	//   ....[0]....
.L_60:
        /*0060*/ 	.word	0x00004500


	//----- nvinfo : EIATTR_CBANK_PARAM_SIZE
	.align		4
.L_61:
        /*0064*/ 	.byte	0x03, 0x19
        /*0066*/ 	.short	0x0018


	//----- nvinfo : EIATTR_PARAM_CBANK
	.align		4
        /*0068*/ 	.byte	0x04, 0x0a
        /*006a*/ 	.short	(.L_63 - .L_62)
	.align		4
.L_62:
        /*006c*/ 	.word	index@(.nv.constant0._Z10BFW_phase1Pimii)
        /*0070*/ 	.short	0x0380
        /*0072*/ 	.short	0x0018


	//----- nvinfo : EIATTR_SW_WAR
	.align		4
.L_63:
        /*0074*/ 	.byte	0x04, 0x36
        /*0076*/ 	.short	(.L_65 - .L_64)
.L_64:
        /*0078*/ 	.word	0x00000008
.L_65:


//--------------------- .nv.callgraph             --------------------------
	.section	.nv.callgraph,"",@"SHT_CUDA_CALLGRAPH"
	.align	4
	.sectionentsize	8
	.align		4
        /*0000*/ 	.word	0x00000000
	.align		4
        /*0004*/ 	.word	0xffffffff
	.align		4
        /*0008*/ 	.word	0x00000000
	.align		4
        /*000c*/ 	.word	0xfffffffe
	.align		4
        /*0010*/ 	.word	0x00000000
	.align		4
        /*0014*/ 	.word	0xfffffffd
	.align		4
        /*0018*/ 	.word	0x00000000
	.align		4
        /*001c*/ 	.word	0xfffffffc


//--------------------- .text._Z10BFW_phase3Pimii --------------------------
	.section	.text._Z10BFW_phase3Pimii,"ax",@progbits
	.align	128
        .global         _Z10BFW_phase3Pimii
        .type           _Z10BFW_phase3Pimii,@function
        .size           _Z10BFW_phase3Pimii,(.L_x_6 - _Z10BFW_phase3Pimii)
        .other          _Z10BFW_phase3Pimii,@"STO_CUDA_ENTRY STV_DEFAULT"
_Z10BFW_phase3Pimii:
.text._Z10BFW_phase3Pimii:
[----:B------:R-:W-:Y:S08]  /*0000*/  LDC R1, c[0x0][0x37c] ;  /* 0x0000df00ff017b82 */ /* 0x000ff00000000800 */
[----:B------:R-:W0:Y:S01]  /*0010*/  S2UR UR5, SR_CTAID.Y ;  /* 0x00000000000579c3 */ /* 0x000e220000002600 */
[----:B------:R-:W1:Y:S01]  /*0020*/  S2R R0, SR_TID.Y ;  /* 0x0000000000007919 */ /* 0x000e620000002200 */
[----:B------:R-:W2:Y:S01]  /*0030*/  LDCU.128 UR8, c[0x0][0x380] ;  /* 0x00007000ff0877ac */ /* 0x000ea20008000c00 */
[----:B------:R-:W3:Y:S05]  /*0040*/  S2R R8, SR_TID.X ;  /* 0x0000000000087919 */ /* 0x000eea0000002100 */
[----:B------:R-:W4:Y:S08]  /*0050*/  LDC.64 R14, c[0x0][0x390] ;  /* 0x0000e400ff0e7b82 */ /* 0x000f300000000a00 */
[----:B------:R-:W5:Y:S01]  /*0060*/  S2UR UR4, SR_CTAID.X ;  /* 0x00000000000479c3 */ /* 0x000f620000002500 */
[----:B0-----:R-:W-:-:S06]  /*0070*/  UIADD3 UR6, UPT, UPT, UR5, 0x1, URZ ;  /* 0x0000000105067890 */ /* 0x001fcc000fffe0ff */
[----:B------:R-:W-:Y:S01]  /*0080*/  IMAD.U32 R13, RZ, RZ, UR6 ;  /* 0x00000006ff0d7e24 */ /* 0x000fe2000f8e00ff */
[----:B----4-:R-:W-:Y:S01]  /*0090*/  ISETP.LE.U32.AND P0, PT, R14, UR5, PT ;  /* 0x000000050e007c0c */ /* 0x010fe2000bf03070 */
[----:B-1----:R-:W-:-:S03]  /*00a0*/  IMAD.IADD R5, R0, 0x1, R15 ;  /* 0x0000000100057824 */ /* 0x002fc600078e020f */
[----:B------:R-:W0:Y:S02]  /*00b0*/  LDCU.64 UR6, c[0x0][0x358] ;  /* 0x00006b00ff0677ac */ /* 0x000e240008000a00 */
[----:B------:R-:W-:-:S05]  /*00c0*/  SHF.R.S32.HI R2, RZ, 0x1f, R5 ;  /* 0x0000001fff027819 */ /* 0x000fca0000011405 */
[----:B--2---:R-:W-:Y:S02]  /*00d0*/  IMAD R2, R2, UR10, RZ ;  /* 0x0000000a02027c24 */ /* 0x004fe4000f8e02ff */
[----:B------:R-:W-:Y:S01]  /*00e0*/  @!P0 IMAD R13, RZ, RZ, UR5 ;  /* 0x00000005ff0d8e24 */ /* 0x000fe2000f8e02ff */
[----:B-----5:R-:W-:Y:S01]  /*00f0*/  ISETP.LE.U32.AND P0, PT, R14, UR4, PT ;  /* 0x000000040e007c0c */ /* 0x020fe2000bf03070 */
[----:B------:R-:W-:Y:S01]  /*0100*/  UIADD3 UR5, UPT, UPT, UR4, 0x1, URZ ;  /* 0x0000000104057890 */ /* 0x000fe2000fffe0ff */
[----:B------:R-:W-:Y:S02]  /*0110*/  IMAD R7, R5, UR11, R2 ;  /* 0x0000000b05077c24 */ /* 0x000fe4000f8e0202 */
[----:B---3--:R-:W-:Y:S02]  /*0120*/  IMAD R12, R13, 0x32, R8 ;  /* 0x000000320d0c7824 */ /* 0x008fe400078e0208 */
[----:B------:R-:W-:Y:S02]  /*0130*/  IMAD.MOV.U32 R13, RZ, RZ, RZ ;  /* 0x000000ffff0d7224 */ /* 0x000fe400078e00ff */
[----:B------:R-:W-:-:S02]  /*0140*/  IMAD.U32 R23, RZ, RZ, UR5 ;  /* 0x00000005ff177e24 */ /* 0x000fc4000f8e00ff */
[----:B------:R-:W-:-:S04]  /*0150*/  IMAD.WIDE.U32 R2, R5, UR10, R12 ;  /* 0x0000000a05027c25 */ /* 0x000fc8000f8e000c */
[----:B------:R-:W-:Y:S02]  /*0160*/  VIADD R5, R5, 0x19 ;  /* 0x0000001905057836 */ /* 0x000fe40000000000 */
[----:B------:R-:W-:Y:S01]  /*0170*/  @!P0 IMAD R23, RZ, RZ, UR4 ;  /* 0x00000004ff178e24 */ /* 0x000fe2000f8e02ff */
[----:B------:R-:W-:Y:S01]  /*0180*/  LEA R10, P0, R2, UR8, 0x2 ;  /* 0x00000008020a7c11 */ /* 0x000fe2000f8010ff */
[----:B------:R-:W-:Y:S01]  /*0190*/  IMAD.IADD R7, R3, 0x1, R7 ;  /* 0x0000000103077824 */ /* 0x000fe200078e0207 */
[----:B------:R-:W-:Y:S01]  /*01a0*/  SHF.R.S32.HI R3, RZ, 0x1f, R5 ;  /* 0x0000001fff037819 */ /* 0x000fe20000011405 */
[----:B------:R-:W-:Y:S02]  /*01b0*/  IMAD.IADD R14, R8, 0x1, R15 ;  /* 0x00000001080e7824 */ /* 0x000fe400078e020f */
[----:B------:R-:W-:Y:S01]  /*01c0*/  IMAD R23, R23, 0x32, R0 ;  /* 0x0000003217177824 */ /* 0x000fe200078e0200 */
[----:B------:R-:W-:Y:S01]  /*01d0*/  LEA.HI.X R11, R2, UR9, R7, 0x2, P0 ;  /* 0x00000009020b7c11 */ /* 0x000fe200080f1407 */
[----:B------:R-:W-:Y:S01]  /*01e0*/  IMAD R2, R3, UR10, RZ ;  /* 0x0000000a03027c24 */ /* 0x000fe2000f8e02ff */
[----:B------:R-:W-:Y:S01]  /*01f0*/  SHF.R.S32.HI R15, RZ, 0x1f, R14 ;  /* 0x0000001fff0f7819 */ /* 0x000fe2000001140e */
[----:B------:R-:W-:-:S02]  /*0200*/  VIADD R9, R23, 0x19 ;  /* 0x0000001917097836 */ /* 0x000fc40000000000 */
[C---:B------:R-:W-:Y:S02]  /*0210*/  IMAD R17, R5.reuse, UR11, R2 ;  /* 0x0000000b05117c24 */ /* 0x040fe4000f8e0202 */
[----:B------:R-:W-:-:S04]  /*0220*/  IMAD.WIDE.U32 R6, R5, UR10, R12 ;  /* 0x0000000a05067c25 */ /* 0x000fc8000f8e000c */
[C---:B------:R-:W-:Y:S01]  /*0230*/  IMAD R3, R23.reuse, UR11, RZ ;  /* 0x0000000b17037c24 */ /* 0x040fe2000f8e02ff */
[----:B------:R-:W-:Y:S01]  /*0240*/  LEA R24, P0, R6, UR8, 0x2 ;  /* 0x0000000806187c11 */ /* 0x000fe2000f8010ff */
[----:B------:R-:W-:-:S04]  /*0250*/  IMAD.WIDE.U32 R18, R23, UR10, R14 ;  /* 0x0000000a17127c25 */ /* 0x000fc8000f8e000e */
[C---:B------:R-:W-:Y:S02]  /*0260*/  IMAD R5, R9.reuse, UR11, RZ ;  /* 0x0000000b09057c24 */ /* 0x040fe4000f8e02ff */
[----:B------:R-:W-:Y:S01]  /*0270*/  IMAD.WIDE.U32 R20, R9, UR10, R14 ;  /* 0x0000000a09147c25 */ /* 0x000fe2000f8e000e */
[----:B------:R-:W-:-:S03]  /*0280*/  LEA R14, P1, R18, UR8, 0x2 ;  /* 0x00000008120e7c11 */ /* 0x000fc6000f8210ff */
[----:B------:R-:W-:Y:S01]  /*0290*/  IMAD.IADD R17, R7, 0x1, R17 ;  /* 0x0000000107117824 */ /* 0x000fe200078e0211 */
[----:B------:R-:W-:Y:S01]  /*02a0*/  LEA R16, P2, R20, UR8, 0x2 ;  /* 0x0000000814107c11 */ /* 0x000fe2000f8410ff */
[----:B------:R-:W-:Y:S02]  /*02b0*/  IMAD.IADD R15, R19, 0x1, R3 ;  /* 0x00000001130f7824 */ /* 0x000fe400078e0203 */
[----:B------:R-:W-:Y:S01]  /*02c0*/  IMAD.IADD R7, R21, 0x1, R5 ;  /* 0x0000000115077824 */ /* 0x000fe200078e0205 */
[----:B------:R-:W-:Y:S01]  /*02d0*/  LEA.HI.X R25, R6, UR9, R17, 0x2, P0 ;  /* 0x0000000906197c11 */ /* 0x000fe200080f1411 */
[----:B0-----:R-:W2:Y:S01]  /*02e0*/  LDG.E R19, desc[UR6][R10.64+0x64] ;  /* 0x000064060a137981 */ /* 0x001ea2000c1e1900 */
[----:B------:R-:W-:Y:S02]  /*02f0*/  LEA.HI.X R15, R18, UR9, R15, 0x2, P1 ;  /* 0x00000009120f7c11 */ /* 0x000fe400088f140f */
[----:B------:R-:W-:Y:S01]  /*0300*/  LEA.HI.X R17, R20, UR9, R7, 0x2, P2 ;  /* 0x0000000914117c11 */ /* 0x000fe200090f1407 */
[----:B------:R0:W3:Y:S04]  /*0310*/  LDG.E R18, desc[UR6][R10.64] ;  /* 0x000000060a127981 */ /* 0x0000e8000c1e1900 */
[----:B------:R-:W4:Y:S04]  /*0320*/  LDG.E R20, desc[UR6][R24.64] ;  /* 0x0000000618147981 */ /* 0x000f28000c1e1900 */
[----:B------:R-:W5:Y:S04]  /*0330*/  LDG.E R22, desc[UR6][R24.64+0x64] ;  /* 0x0000640618167981 */ /* 0x000f68000c1e1900 */
[----:B------:R-:W5:Y:S04]  /*0340*/  LDG.E R21, desc[UR6][R14.64] ;  /* 0x000000060e157981 */ /* 0x000f68000c1e1900 */
[----:B------:R-:W5:Y:S04]  /*0350*/  LDG.E R27, desc[UR6][R14.64+0x64] ;  /* 0x000064060e1b7981 */ /* 0x000f68000c1e1900 */
[----:B------:R-:W5:Y:S04]  /*0360*/  LDG.E R26, desc[UR6][R16.64] ;  /* 0x00000006101a7981 */ /* 0x000f68000c1e1900 */
[----:B------:R-:W5:Y:S01]  /*0370*/  LDG.E R28, desc[UR6][R16.64+0x64] ;  /* 0x00006406101c7981 */ /* 0x000f62000c1e1900 */
[----:B------:R-:W1:Y:S01]  /*0380*/  S2R R7, SR_CgaCtaId ;  /* 0x0000000000077919 */ /* 0x000e620000008800 */
[----:B------:R-:W-:Y:S01]  /*0390*/  MOV R6, 0x400 ;  /* 0x0000040000067802 */ /* 0x000fe20000000f00 */
[----:B0-----:R-:W-:-:S04]  /*03a0*/  IMAD.WIDE.U32 R10, R23, UR10, R12 ;  /* 0x0000000a170a7c25 */ /* 0x001fc8000f8e000c */
[----:B------:R-:W-:Y:S02]  /*03b0*/  VIADD R2, R6, 0x2710 ;  /* 0x0000271006027836 */ /* 0x000fe40000000000 */
[----:B------:R-:W-:-:S04]  /*03c0*/  IMAD.WIDE.U32 R12, R9, UR10, R12 ;  /* 0x0000000a090c7c25 */ /* 0x000fc8000f8e000c */
[----:B------:R-:W-:Y:S01]  /*03d0*/  IMAD.IADD R5, R5, 0x1, R13 ;  /* 0x0000000105057824 */ /* 0x000fe200078e020d */
[----:B------:R-:W-:Y:S01]  /*03e0*/  LEA R4, P1, R12, UR8, 0x2 ;  /* 0x000000080c047c11 */ /* 0x000fe2000f8210ff */
[----:B------:R-:W-:-:S03]  /*03f0*/  IMAD.IADD R3, R3, 0x1, R11 ;  /* 0x0000000103037824 */ /* 0x000fc600078e020b */
[----:B------:R-:W-:Y:S02]  /*0400*/  LEA.HI.X R5, R12, UR9, R5, 0x2, P1 ;  /* 0x000000090c057c11 */ /* 0x000fe400088f1405 */
[C---:B-1----:R-:W-:Y:S02]  /*0410*/  LEA R29, R7.reuse, R6, 0x18 ;  /* 0x00000006071d7211 */ /* 0x042fe400078ec0ff */
[----:B------:R-:W-:-:S03]  /*0420*/  LEA R2, R7, R2, 0x18 ;  /* 0x0000000207027211 */ /* 0x000fc600078ec0ff */
[C---:B------:R-:W-:Y:S02]  /*0430*/  IMAD R23, R0.reuse, 0xc8, R29 ;  /* 0x000000c800177824 */ /* 0x040fe400078e021d */
[----:B------:R-:W-:Y:S02]  /*0440*/  IMAD R9, R0, 0xc8, R2 ;  /* 0x000000c800097824 */ /* 0x000fe400078e0202 */
[C---:B------:R-:W-:Y:S02]  /*0450*/  IMAD R11, R8.reuse, 0x4, R23 ;  /* 0x00000004080b7824 */ /* 0x040fe400078e0217 */
[----:B------:R-:W-:Y:S01]  /*0460*/  IMAD R12, R8, 0x4, R9 ;  /* 0x00000004080c7824 */ /* 0x000fe200078e0209 */
[----:B------:R-:W-:-:S04]  /*0470*/  LEA R2, P0, R10, UR8, 0x2 ;  /* 0x000000080a027c11 */ /* 0x000fc8000f8010ff */
[----:B------:R-:W-:Y:S01]  /*0480*/  LEA.HI.X R3, R10, UR9, R3, 0x2, P0 ;  /* 0x000000090a037c11 */ /* 0x000fe200080f1403 */
[----:B--2---:R-:W-:Y:S04]  /*0490*/  STS [R11+0x64], R19 ;  /* 0x000064130b007388 */ /* 0x004fe80000000800 */
[----:B---3--:R-:W-:Y:S04]  /*04a0*/  STS [R11], R18 ;  /* 0x000000120b007388 */ /* 0x008fe80000000800 */
[----:B----4-:R-:W-:Y:S04]  /*04b0*/  STS [R11+0x1388], R20 ;  /* 0x001388140b007388 */ /* 0x010fe80000000800 */
[----:B-----5:R-:W-:Y:S04]  /*04c0*/  STS [R11+0x13ec], R22 ;  /* 0x0013ec160b007388 */ /* 0x020fe80000000800 */
[----:B------:R-:W-:Y:S04]  /*04d0*/  STS [R12], R21 ;  /* 0x000000150c007388 */ /* 0x000fe80000000800 */
[----:B------:R-:W-:Y:S04]  /*04e0*/  STS [R12+0x64], R27 ;  /* 0x0000641b0c007388 */ /* 0x000fe80000000800 */
[----:B------:R0:W-:Y:S04]  /*04f0*/  STS [R12+0x1388], R26 ;  /* 0x0013881a0c007388 */ /* 0x0001e80000000800 */
[----:B------:R-:W-:Y:S01]  /*0500*/  STS [R12+0x13ec], R28 ;  /* 0x0013ec1c0c007388 */ /* 0x000fe20000000800 */
[----:B------:R-:W-:Y:S06]  /*0510*/  BAR.SYNC.DEFER_BLOCKING 0x0 ;  /* 0x0000000000007b1d */ /* 0x000fec0000010000 */
[----:B------:R-:W2:Y:S04]  /*0520*/  LDG.E R13, desc[UR6][R2.64] ;  /* 0x00000006020d7981 */ /* 0x000ea8000c1e1900 */
[----:B0-----:R-:W3:Y:S04]  /*0530*/  LDG.E R26, desc[UR6][R2.64+0x64] ;  /* 0x00006406021a7981 */ /* 0x001ee8000c1e1900 */
[----:B------:R-:W4:Y:S04]  /*0540*/  LDG.E R18, desc[UR6][R4.64] ;  /* 0x0000000604127981 */ /* 0x000f28000c1e1900 */
[----:B------:R-:W5:Y:S01]  /*0550*/  LDG.E R23, desc[UR6][R4.64+0x64] ;  /* 0x0000640604177981 */ /* 0x000f62000c1e1900 */
[----:B------:R-:W-:-:S03]  /*0560*/  IMAD R10, R8, 0x4, R29 ;  /* 0x00000004080a7824 */ /* 0x000fc600078e021d */
[----:B------:R-:W-:Y:S04]  /*0570*/  LDS.64 R16, [R9] ;  /* 0x0000000009107984 */ /* 0x000fe80000000a00 */
[----:B------:R-:W2:Y:S04]  /*0580*/  LDS R11, [R10] ;  /* 0x000000000a0b7984 */ /* 0x000ea80000000800 */
[----:B------:R-:W3:Y:S04]  /*0590*/  LDS R25, [R10+0x64] ;  /* 0x000064000a197984 */ /* 0x000ee80000000800 */
[----:B------:R-:W4:Y:S04]  /*05a0*/  LDS.64 R14, [R9+0x1388] ;  /* 0x00138800090e7984 */ /* 0x000f280000000a00 */
[----:B------:R-:W0:Y:S04]  /*05b0*/  LDS R20, [R10+0xc8] ;  /* 0x0000c8000a147984 */ /* 0x000e280000000800 */
[----:B------:R-:W-:Y:S04]  /*05c0*/  LDS R21, [R10+0x190] ;  /* 0x000190000a157984 */ /* 0x000fe80000000800 */
[----:B------:R-:W-:Y:S01]  /*05d0*/  LDS R22, [R10+0x258] ;  /* 0x000258000a167984 */ /* 0x000fe20000000800 */
[----:B------:R-:W-:Y:S01]  /*05e0*/  VIADD R6, R6, 0x4e20 ;  /* 0x00004e2006067836 */ /* 0x000fe20000000000 */
[----:B--2---:R-:W-:-:S02]  /*05f0*/  VIADDMNMX R24, R11, R16, R13, PT ;  /* 0x000000100b187246 */ /* 0x004fc4000380010d */
[----:B------:R-:W1:Y:S01]  /*0600*/  LDS.64 R12, [R9+0x8] ;  /* 0x00000800090c7984 */ /* 0x000e620000000a00 */
[----:B---3--:R-:W-:-:S03]  /*0610*/  VIADDMNMX R26, R25, R16, R26, PT ;  /* 0x00000010191a7246 */ /* 0x008fc6000380011a */
[----:B------:R-:W2:Y:S01]  /*0620*/  LDS R16, [R10+0x12c] ;  /* 0x00012c000a107984 */ /* 0x000ea20000000800 */
[----:B----4-:R-:W-:-:S03]  /*0630*/  VIADDMNMX R27, R11, R14, R18, PT ;  /* 0x0000000e0b1b7246 */ /* 0x010fc60003800112 */
[----:B------:R-:W3:Y:S04]  /*0640*/  LDS R11, [R10+0x1f4] ;  /* 0x0001f4000a0b7984 */ /* 0x000ee80000000800 */
[----:B------:R-:W4:Y:S01]  /*0650*/  LDS.64 R18, [R9+0x1390] ;  /* 0x0013900009127984 */ /* 0x000f220000000a00 */
[----:B-----5:R-:W-:Y:S02]  /*0660*/  VIADDMNMX R23, R25, R14, R23, PT ;  /* 0x0000000e19177246 */ /* 0x020fe40003800117 */
[C---:B0-----:R-:W-:Y:S02]  /*0670*/  VIADDMNMX R25, R20.reuse, R17, R24, PT ;  /* 0x0000001114197246 */ /* 0x041fe40003800118 */
[----:B------:R-:W-:Y:S02]  /*0680*/  VIADDMNMX R27, R20, R15, R27, PT ;  /* 0x0000000f141b7246 */ /* 0x000fe4000380011b */
[----:B------:R-:W0:Y:S01]  /*0690*/  LDS R20, [R10+0x2bc] ;  /* 0x0002bc000a147984 */ /* 0x000e220000000800 */
[----:B-1----:R-:W-:-:S02]  /*06a0*/  VIADDMNMX R25, R21, R12, R25, PT ;  /* 0x0000000c15197246 */ /* 0x002fc40003800119 */
[C---:B--2---:R-:W-:Y:S02]  /*06b0*/  VIADDMNMX R26, R16.reuse, R17, R26, PT ;  /* 0x00000011101a7246 */ /* 0x044fe4000380011a */
[----:B------:R-:W-:Y:S02]  /*06c0*/  VIADDMNMX R24, R16, R15, R23, PT ;  /* 0x0000000f10187246 */ /* 0x000fe40003800117 */
[----:B---3--:R-:W-:Y:S01]  /*06d0*/  VIADDMNMX R12, R11, R12, R26, PT ;  /* 0x0000000c0b0c7246 */ /* 0x008fe2000380011a */
[----:B------:R-:W-:Y:S01]  /*06e0*/  LDS R23, [R10+0x320] ;  /* 0x000320000a177984 */ /* 0x000fe20000000800 */
[----:B----4-:R-:W-:-:S03]  /*06f0*/  VIADDMNMX R26, R21, R18, R27, PT ;  /* 0x00000012151a7246 */ /* 0x010fc6000380011b */
[----:B------:R-:W1:Y:S01]  /*0700*/  LDS.64 R16, [R9+0x10] ;  /* 0x0000100009107984 */ /* 0x000e620000000a00 */
[----:B------:R-:W-:-:S03]  /*0710*/  VIADDMNMX R11, R11, R18, R24, PT ;  /* 0x000000120b0b7246 */ /* 0x000fc60003800118 */
[----:B------:R-:W2:Y:S01]  /*0720*/  LDS R21, [R10+0x384] ;  /* 0x000384000a157984 */ /* 0x000ea20000000800 */
[----:B------:R-:W-:-:S03]  /*0730*/  VIADDMNMX R18, R22, R13, R25, PT ;  /* 0x0000000d16127246 */ /* 0x000fc60003800119 */
[----:B------:R-:W3:Y:S01]  /*0740*/  LDS.64 R14, [R9+0x1398] ;  /* 0x00139800090e7984 */ /* 0x000ee20000000a00 */
[----:B------:R-:W-:-:S03]  /*0750*/  VIADDMNMX R26, R22, R19, R26, PT ;  /* 0x00000013161a7246 */ /* 0x000fc6000380011a */
[----:B------:R-:W4:Y:S04]  /*0760*/  LDS R22, [R10+0x3e8] ;  /* 0x0003e8000a167984 */ /* 0x000f280000000800 */
[----:B------:R-:W5:Y:S01]  /*0770*/  LDS R24, [R10+0x44c] ;  /* 0x00044c000a187984 */ /* 0x000f620000000800 */
[C---:B0-----:R-:W-:Y:S02]  /*0780*/  VIADDMNMX R27, R20.reuse, R13, R12, PT ;  /* 0x0000000d141b7246 */ /* 0x041fe4000380010c */
[----:B------:R-:W-:Y:S01]  /*0790*/  VIADDMNMX R20, R20, R19, R11, PT ;  /* 0x0000001314147246 */ /* 0x000fe2000380010b */
[----:B------:R-:W-:Y:S04]  /*07a0*/  LDS R25, [R10+0x4b0] ;  /* 0x0004b0000a197984 */ /* 0x000fe80000000800 */
[----:B------:R-:W0:Y:S04]  /*07b0*/  LDS.64 R12, [R9+0x18] ;  /* 0x00001800090c7984 */ /* 0x000e280000000a00 */
[----:B------:R-:W0:Y:S01]  /*07c0*/  LDS R11, [R10+0x514] ;  /* 0x000514000a0b7984 */ /* 0x000e220000000800 */
[----:B-1----:R-:W-:-:S03]  /*07d0*/  VIADDMNMX R28, R23, R16, R18, PT ;  /* 0x00000010171c7246 */ /* 0x002fc60003800112 */
[----:B------:R-:W1:Y:S01]  /*07e0*/  LDS.64 R18, [R9+0x13a0] ;  /* 0x0013a00009127984 */ /* 0x000e620000000a00 */
[C---:B--2---:R-:W-:Y:S02]  /*07f0*/  VIADDMNMX R27, R21.reuse, R16, R27, PT ;  /* 0x00000010151b7246 */ /* 0x044fe4000380011b */
[-C--:B---3--:R-:W-:Y:S02]  /*0800*/  VIADDMNMX R20, R21, R14.reuse, R20, PT ;  /* 0x0000000e15147246 */ /* 0x088fe40003800114 */
[----:B------:R-:W-:Y:S01]  /*0810*/  VIADDMNMX R26, R23, R14, R26, PT ;  /* 0x0000000e171a7246 */ /* 0x000fe2000380011a */
[----:B------:R-:W-:Y:S01]  /*0820*/  LDS R21, [R10+0x6a4] ;  /* 0x0006a4000a157984 */ /* 0x000fe20000000800 */
[C---:B----4-:R-:W-:Y:S02]  /*0830*/  VIADDMNMX R28, R22.reuse, R17, R28, PT ;  /* 0x00000011161c7246 */ /* 0x050fe4000380011c */
[----:B------:R-:W-:Y:S01]  /*0840*/  VIADDMNMX R22, R22, R15, R26, PT ;  /* 0x0000000f16167246 */ /* 0x000fe2000380011a */
[----:B------:R-:W-:Y:S01]  /*0850*/  LDS R23, [R10+0x640] ;  /* 0x000640000a177984 */ /* 0x000fe20000000800 */
[----:B-----5:R-:W-:-:S02]  /*0860*/  VIADDMNMX R17, R24, R17, R27, PT ;  /* 0x0000001118117246 */ /* 0x020fc4000380011b */
[----:B------:R-:W-:Y:S01]  /*0870*/  VIADDMNMX R24, R24, R15, R20, PT ;  /* 0x0000000f18187246 */ /* 0x000fe20003800114 */
[----:B------:R-:W2:Y:S04]  /*0880*/  LDS R26, [R10+0x5dc] ;  /* 0x0005dc000a1a7984 */ /* 0x000ea80000000800 */
[----:B------:R-:W3:Y:S04]  /*0890*/  LDS R20, [R10+0x578] ;  /* 0x000578000a147984 */ /* 0x000ee80000000800 */
[----:B------:R-:W4:Y:S01]  /*08a0*/  LDS.64 R14, [R9+0x20] ;  /* 0x00002000090e7984 */ /* 0x000f220000000a00 */
[----:B0-----:R-:W-:-:S02]  /*08b0*/  VIADDMNMX R27, R25, R12, R28, PT ;  /* 0x0000000c191b7246 */ /* 0x001fc4000380011c */
[C---:B------:R-:W-:Y:S02]  /*08c0*/  VIADDMNMX R12, R11.reuse, R12, R17, PT ;  /* 0x0000000c0b0c7246 */ /* 0x040fe40003800111 */
[----:B------:R-:W0:Y:S01]  /*08d0*/  LDS.64 R16, [R9+0x13a8] ;  /* 0x0013a80009107984 */ /* 0x000e220000000a00 */
[-C--:B-1----:R-:W-:Y:S02]  /*08e0*/  VIADDMNMX R11, R11, R18.reuse, R24, PT ;  /* 0x000000120b0b7246 */ /* 0x082fe40003800118 */
[----:B------:R-:W-:Y:S01]  /*08f0*/  VIADDMNMX R22, R25, R18, R22, PT ;  /* 0x0000001219167246 */ /* 0x000fe20003800116 */
[----:B------:R-:W1:Y:S04]  /*0900*/  LDS R24, [R10+0x708] ;  /* 0x000708000a187984 */ /* 0x000e680000000800 */
[----:B------:R-:W-:Y:S01]  /*0910*/  LDS R25, [R10+0x834] ;  /* 0x000834000a197984 */ /* 0x000fe20000000800 */
[----:B--2---:R-:W-:-:S02]  /*0920*/  VIADDMNMX R12, R26, R13, R12, PT ;  /* 0x0000000d1a0c7246 */ /* 0x004fc4000380010c */
[----:B------:R-:W-:Y:S02]  /*0930*/  VIADDMNMX R11, R26, R19, R11, PT ;  /* 0x000000131a0b7246 */ /* 0x000fe4000380010b */
[C---:B---3--:R-:W-:Y:S01]  /*0940*/  VIADDMNMX R27, R20.reuse, R13, R27, PT ;  /* 0x0000000d141b7246 */ /* 0x048fe2000380011b */
[----:B------:R-:W2:Y:S01]  /*0950*/  LDS R26, [R10+0x76c] ;  /* 0x00076c000a1a7984 */ /* 0x000ea20000000800 */
[----:B------:R-:W-:Y:S02]  /*0960*/  VIADDMNMX R20, R20, R19, R22, PT ;  /* 0x0000001314147246 */ /* 0x000fe40003800116 */
[-C--:B----4-:R-:W-:Y:S01]  /*0970*/  VIADDMNMX R22, R23, R14.reuse, R27, PT ;  /* 0x0000000e17167246 */ /* 0x090fe2000380011b */
[----:B------:R-:W-:Y:S01]  /*0980*/  LDS.64 R18, [R9+0x28] ;  /* 0x0000280009127984 */ /* 0x000fe20000000a00 */
[----:B------:R-:W-:-:S03]  /*0990*/  VIADDMNMX R14, R21, R14, R12, PT ;  /* 0x0000000e150e7246 */ /* 0x000fc6000380010c */
[----:B------:R-:W3:Y:S04]  /*09a0*/  LDS R27, [R10+0x7d0] ;  /* 0x0007d0000a1b7984 */ /* 0x000ee80000000800 */
[----:B------:R-:W4:Y:S01]  /*09b0*/  LDS.64 R12, [R9+0x13b0] ;  /* 0x0013b000090c7984 */ /* 0x000f220000000a00 */
[-C--:B0-----:R-:W-:Y:S02]  /*09c0*/  VIADDMNMX R23, R23, R16.reuse, R20, PT ;  /* 0x0000001017177246 */ /* 0x081fe40003800114 */
[----:B------:R-:W-:Y:S01]  /*09d0*/  VIADDMNMX R21, R21, R16, R11, PT ;  /* 0x0000001015157246 */ /* 0x000fe2000380010b */
[----:B------:R-:W0:Y:S04]  /*09e0*/  LDS R20, [R10+0x898] ;  /* 0x000898000a147984 */ /* 0x000e280000000800 */
[----:B------:R-:W5:Y:S01]  /*09f0*/  LDS R16, [R10+0x8fc] ;  /* 0x0008fc000a107984 */ /* 0x000f620000000800 */
[----:B-1----:R-:W-:-:S02]  /*0a00*/  VIADDMNMX R22, R24, R15, R22, PT ;  /* 0x0000000f18167246 */ /* 0x002fc40003800116 */
[-C--:B------:R-:W-:Y:S02]  /*0a10*/  VIADDMNMX R23, R24, R17.reuse, R23, PT ;  /* 0x0000001118177246 */ /* 0x080fe40003800117 */
[----:B------:R-:W-:Y:S02]  /*0a20*/  LEA R11, R7, R6, 0x18 ;  /* 0x00000006070b7211 */ /* 0x000fe400078ec0ff */
[----:B------:R-:W-:Y:S01]  /*0a30*/  LDS.64 R6, [R9+0x30] ;  /* 0x0000300009067984 */ /* 0x000fe20000000a00 */
[C---:B--2---:R-:W-:Y:S02]  /*0a40*/  VIADDMNMX R21, R26.reuse, R17, R21, PT ;  /* 0x000000111a157246 */ /* 0x044fe40003800115 */
[----:B------:R-:W-:Y:S02]  /*0a50*/  VIADDMNMX R14, R26, R15, R14, PT ;  /* 0x0000000f1a0e7246 */ /* 0x000fe4000380010e */
[----:B------:R-:W-:Y:S01]  /*0a60*/  LDS R26, [R10+0xa8c] ;  /* 0x000a8c000a1a7984 */ /* 0x000fe20000000800 */
[----:B---3--:R-:W-:-:S02]  /*0a70*/  VIADDMNMX R17, R27, R18, R22, PT ;  /* 0x000000121b117246 */ /* 0x008fc40003800116 */
[----:B------:R-:W-:Y:S01]  /*0a80*/  VIADDMNMX R24, R25, R18, R14, PT ;  /* 0x0000001219187246 */ /* 0x000fe2000380010e */
[----:B------:R-:W-:Y:S01]  /*0a90*/  LDS R22, [R10+0xa28] ;  /* 0x000a28000a167984 */ /* 0x000fe20000000800 */
[-C--:B----4-:R-:W-:Y:S02]  /*0aa0*/  VIADDMNMX R27, R27, R12.reuse, R23, PT ;  /* 0x0000000c1b1b7246 */ /* 0x090fe40003800117 */
[----:B------:R-:W-:Y:S01]  /*0ab0*/  VIADDMNMX R12, R25, R12, R21, PT ;  /* 0x0000000c190c7246 */ /* 0x000fe20003800115 */
[----:B------:R-:W1:Y:S04]  /*0ac0*/  LDS R23, [R10+0x9c4] ;  /* 0x0009c4000a177984 */ /* 0x000e680000000800 */
[----:B------:R-:W2:Y:S04]  /*0ad0*/  LDS R21, [R10+0x960] ;  /* 0x000960000a157984 */ /* 0x000ea80000000800 */
[----:B------:R-:W3:Y:S01]  /*0ae0*/  LDS.64 R14, [R9+0x13b8] ;  /* 0x0013b800090e7984 */ /* 0x000ee20000000a00 */
[----:B0-----:R-:W-:-:S02]  /*0af0*/  VIADDMNMX R18, R20, R19, R17, PT ;  /* 0x0000001314127246 */ /* 0x001fc40003800111 */
[-C--:B------:R-:W-:Y:S01]  /*0b00*/  VIADDMNMX R20, R20, R13.reuse, R27, PT ;  /* 0x0000000d14147246 */ /* 0x080fe2000380011b */
[----:B------:R-:W-:Y:S01]  /*0b10*/  LDS R25, [R10+0xaf0] ;  /* 0x000af0000a197984 */ /* 0x000fe20000000800 */
[C---:B-----5:R-:W-:Y:S02]  /*0b20*/  VIADDMNMX R27, R16.reuse, R13, R12, PT ;  /* 0x0000000d101b7246 */ /* 0x060fe4000380010c */
[----:B------:R-:W-:Y:S01]  /*0b30*/  VIADDMNMX R24, R16, R19, R24, PT ;  /* 0x0000001310187246 */ /* 0x000fe20003800118 */
[----:B------:R-:W0:Y:S04]  /*0b40*/  LDS.64 R12, [R9+0x38] ;  /* 0x00003800090c7984 */ /* 0x000e280000000a00 */
[----:B------:R-:W4:Y:S04]  /*0b50*/  LDS.64 R16, [R9+0x13c0] ;  /* 0x0013c00009107984 */ /* 0x000f280000000a00 */
[----:B------:R-:W5:Y:S01]  /*0b60*/  LDS R19, [R10+0xb54] ;  /* 0x000b54000a137984 */ /* 0x000f620000000800 */
[----:B------:R-:W-:-:S03]  /*0b70*/  IMAD R11, R0, 0xc8, R11 ;  /* 0x000000c8000b7824 */ /* 0x000fc600078e020b */
[----:B------:R-:W5:Y:S01]  /*0b80*/  LDS R0, [R10+0xbb8] ;  /* 0x000bb8000a007984 */ /* 0x000f620000000800 */
[-C--:B-1----:R-:W-:Y:S02]  /*0b90*/  VIADDMNMX R24, R23, R6.reuse, R24, PT ;  /* 0x0000000617187246 */ /* 0x082fe40003800118 */
[C---:B--2---:R-:W-:Y:S02]  /*0ba0*/  VIADDMNMX R18, R21.reuse, R6, R18, PT ;  /* 0x0000000615127246 */ /* 0x044fe40003800112 */
[-C--:B---3--:R-:W-:Y:S02]  /*0bb0*/  VIADDMNMX R20, R21, R14.reuse, R20, PT ;  /* 0x0000000e15147246 */ /* 0x088fe40003800114 */
[C---:B------:R-:W-:Y:S01]  /*0bc0*/  VIADDMNMX R18, R22.reuse, R7, R18, PT ;  /* 0x0000000716127246 */ /* 0x040fe20003800112 */
[----:B------:R-:W-:Y:S01]  /*0bd0*/  LDS R21, [R10+0xce4] ;  /* 0x000ce4000a157984 */ /* 0x000fe20000000800 */
[----:B------:R-:W-:Y:S02]  /*0be0*/  VIADDMNMX R22, R22, R15, R20, PT ;  /* 0x0000000f16167246 */ /* 0x000fe40003800114 */
[----:B------:R-:W-:-:S02]  /*0bf0*/  VIADDMNMX R27, R23, R14, R27, PT ;  /* 0x0000000e171b7246 */ /* 0x000fc4000380011b */
[C---:B------:R-:W-:Y:S01]  /*0c00*/  VIADDMNMX R20, R26.reuse, R7, R24, PT ;  /* 0x000000071a147246 */ /* 0x040fe20003800118 */
[----:B------:R-:W-:Y:S01]  /*0c10*/  LDS R23, [R10+0xc80] ;  /* 0x000c80000a177984 */ /* 0x000fe20000000800 */
[----:B------:R-:W-:-:S03]  /*0c20*/  VIADDMNMX R26, R26, R15, R27, PT ;  /* 0x0000000f1a1a7246 */ /* 0x000fc6000380011b */
[----:B------:R-:W1:Y:S01]  /*0c30*/  LDS R24, [R10+0xc1c] ;  /* 0x000c1c000a187984 */ /* 0x000e620000000800 */
[----:B0-----:R-:W-:-:S03]  /*0c40*/  VIADDMNMX R18, R25, R12, R18, PT ;  /* 0x0000000c19127246 */ /* 0x001fc60003800112 */
[----:B------:R-:W0:Y:S01]  /*0c50*/  LDS.64 R6, [R9+0x40] ;  /* 0x0000400009067984 */ /* 0x000e220000000a00 */
[----:B----4-:R-:W-:-:S03]  /*0c60*/  VIADDMNMX R25, R25, R16, R22, PT ;  /* 0x0000001019197246 */ /* 0x010fc60003800116 */
[----:B------:R-:W2:Y:S01]  /*0c70*/  LDS.64 R14, [R9+0x13c8] ;  /* 0x0013c800090e7984 */ /* 0x000ea20000000a00 */
[----:B-----5:R-:W-:-:S03]  /*0c80*/  VIADDMNMX R20, R19, R12, R20, PT ;  /* 0x0000000c13147246 */ /* 0x020fc60003800114 */
[----:B------:R-:W3:Y:S04]  /*0c90*/  LDS R22, [R10+0xd48] ;  /* 0x000d48000a167984 */ /* 0x000ee80000000800 */
[----:B------:R4:W5:Y:S01]  /*0ca0*/  LDS R12, [R10+0xdac] ;  /* 0x000dac000a0c7984 */ /* 0x0009620000000800 */
[----:B------:R-:W-:Y:S02]  /*0cb0*/  VIADDMNMX R26, R19, R16, R26, PT ;  /* 0x00000010131a7246 */ /* 0x000fe4000380011a */
[C---:B------:R-:W-:Y:S02]  /*0cc0*/  VIADDMNMX R18, R0.reuse, R13, R18, PT ;  /* 0x0000000d00127246 */ /* 0x040fe40003800112 */
[----:B------:R-:W-:Y:S01]  /*0cd0*/  VIADDMNMX R25, R0, R17, R25, PT ;  /* 0x0000001100197246 */ /* 0x000fe20003800119 */
[----:B------:R-:W-:-:S02]  /*0ce0*/  IMAD R8, R8, 0x4, R11 ;  /* 0x0000000408087824 */ /* 0x000fc400078e020b */
[----:B----4-:R-:W-:Y:S02]  /*0cf0*/  VIADD R10, R10, 0xc80 ;  /* 0x00000c800a0a7836 */ /* 0x010fe40000000000 */
[----:B------:R-:W-:Y:S01]  /*0d00*/  VIADD R9, R9, 0x1404 ;  /* 0x0000140409097836 */ /* 0x000fe20000000000 */
[----:B------:R-:W-:Y:S01]  /*0d10*/  UMOV UR4, 0x1388 ;  /* 0x0000138800047882 */ /* 0x000fe20000000000 */
[C---:B-1----:R-:W-:Y:S02]  /*0d20*/  VIADDMNMX R20, R24.reuse, R13, R20, PT ;  /* 0x0000000d18147246 */ /* 0x042fe40003800114 */
[----:B------:R-:W-:Y:S02]  /*0d30*/  VIADDMNMX R26, R24, R17, R26, PT ;  /* 0x00000011181a7246 */ /* 0x000fe4000380011a */
[-C--:B0-----:R-:W-:Y:S02]  /*0d40*/  VIADDMNMX R18, R23, R6.reuse, R18, PT ;  /* 0x0000000617127246 */ /* 0x081fe40003800112 */
[----:B------:R-:W-:-:S02]  /*0d50*/  VIADDMNMX R20, R21, R6, R20, PT ;  /* 0x0000000615147246 */ /* 0x000fc40003800114 */
[-C--:B--2---:R-:W-:Y:S02]  /*0d60*/  VIADDMNMX R25, R23, R14.reuse, R25, PT ;  /* 0x0000000e17197246 */ /* 0x084fe40003800119 */
[----:B------:R-:W-:Y:S02]  /*0d70*/  VIADDMNMX R26, R21, R14, R26, PT ;  /* 0x0000000e151a7246 */ /* 0x000fe4000380011a */
[C---:B---3--:R-:W-:Y:S02]  /*0d80*/  VIADDMNMX R11, R22.reuse, R7, R18, PT ;  /* 0x00000007160b7246 */ /* 0x048fe40003800112 */
[----:B------:R-:W-:Y:S02]  /*0d90*/  VIADDMNMX R13, R22, R15, R25, PT ;  /* 0x0000000f160d7246 */ /* 0x000fe40003800119 */
[C---:B-----5:R-:W-:Y:S02]  /*0da0*/  VIADDMNMX R7, R12.reuse, R7, R20, PT ;  /* 0x000000070c077246 */ /* 0x060fe40003800114 */
[----:B------:R-:W-:-:S07]  /*0db0*/  VIADDMNMX R17, R12, R15, R26, PT ;  /* 0x0000000f0c117246 */ /* 0x000fce000380011a */
.L_x_0:
[----:B------:R-:W-:Y:S01]  /*0dc0*/  LDS R12, [R9+-0x13bc] ;  /* 0xffec4400090c7984 */ /* 0x000fe20000000800 */
[----:B------:R-:W-:-:S03]  /*0dd0*/  UIADD3 UR4, UPT, UPT, UR4, 0x80, URZ ;  /* 0x0000008004047890 */ /* 0x000fc6000fffe0ff */
[----:B------:R-:W0:Y:S01]  /*0de0*/  LDS R18, [R10+0x190] ;  /* 0x000190000a127984 */ /* 0x000e220000000800 */
[----:B------:R-:W-:-:S03]  /*0df0*/  UISETP.NE.AND UP0, UPT, UR4, 0x1408, UPT ;  /* 0x000014080400788c */ /* 0x000fc6000bf05270 */
[----:B------:R-:W1:Y:S04]  /*0e00*/  LDS R22, [R10+0x1f4] ;  /* 0x0001f4000a167984 */ /* 0x000e680000000800 */
[----:B------:R-:W2:Y:S04]  /*0e10*/  LDS R25, [R9+-0x34] ;  /* 0xffffcc0009197984 */ /* 0x000ea80000000800 */
[----:B------:R-:W-:Y:S04]  /*0e20*/  LDS R23, [R9+-0x13b8] ;  /* 0xffec480009177984 */ /* 0x000fe80000000800 */
[----:B------:R-:W3:Y:S04]  /*0e30*/  LDS R6, [R10+0x2bc] ;  /* 0x0002bc000a067984 */ /* 0x000ee80000000800 */
[----:B------:R-:W4:Y:S04]  /*0e40*/  LDS R14, [R10+0x258] ;  /* 0x000258000a0e7984 */ /* 0x000f280000000800 */
[----:B------:R-:W5:Y:S04]  /*0e50*/  LDS R21, [R9+-0x30] ;  /* 0xffffd00009157984 */ /* 0x000f680000000800 */
[----:B------:R-:W-:Y:S04]  /*0e60*/  LDS R19, [R9+-0x13b4] ;  /* 0xffec4c0009137984 */ /* 0x000fe80000000800 */
[----:B------:R-:W5:Y:S04]  /*0e70*/  LDS R0, [R10+0x384] ;  /* 0x000384000a007984 */ /* 0x000f680000000800 */
[----:B------:R-:W5:Y:S04]  /*0e80*/  LDS R16, [R10+0x320] ;  /* 0x000320000a107984 */ /* 0x000f680000000800 */
[----:B------:R-:W5:Y:S01]  /*0e90*/  LDS R15, [R9+-0x2c] ;  /* 0xffffd400090f7984 */ /* 0x000f620000000800 */
[----:B0-----:R-:W-:-:S02]  /*0ea0*/  VIADDMNMX R20, R18, R12, R11, PT ;  /* 0x0000000c12147246 */ /* 0x001fc4000380010b */
[----:B-1----:R-:W-:Y:S01]  /*0eb0*/  VIADDMNMX R24, R22, R12, R7, PT ;  /* 0x0000000c16187246 */ /* 0x002fe20003800107 */
[----:B------:R-:W-:Y:S01]  /*0ec0*/  LDS R11, [R10+0x3e8] ;  /* 0x0003e8000a0b7984 */ /* 0x000fe20000000800 */
[----:B--2---:R-:W-:-:S03]  /*0ed0*/  VIADDMNMX R13, R18, R25, R13, PT ;  /* 0x00000019120d7246 */ /* 0x004fc6000380010d */
[----:B------:R-:W0:Y:S01]  /*0ee0*/  LDS R7, [R9+-0x13b0] ;  /* 0xffec500009077984 */ /* 0x000e220000000800 */
[----:B------:R-:W-:-:S03]  /*0ef0*/  VIADDMNMX R17, R22, R25, R17, PT ;  /* 0x0000001916117246 */ /* 0x000fc60003800111 */
[----:B------:R-:W1:Y:S01]  /*0f00*/  LDS R12, [R10+0x44c] ;  /* 0x00044c000a0c7984 */ /* 0x000e620000000800 */
[----:B---3--:R-:W-:-:S03]  /*0f10*/  VIADDMNMX R24, R6, R23, R24, PT ;  /* 0x0000001706187246 */ /* 0x008fc60003800118 */
[----:B------:R-:W2:Y:S01]  /*0f20*/  LDS R25, [R9+-0x28] ;  /* 0xffffd80009197984 */ /* 0x000ea20000000800 */
[----:B----4-:R-:W-:-:S03]  /*0f30*/  VIADDMNMX R20, R14, R23, R20, PT ;  /* 0x000000170e147246 */ /* 0x010fc60003800114 */
[----:B------:R-:W-:Y:S01]  /*0f40*/  LDS R22, [R9+-0x24] ;  /* 0xffffdc0009167984 */ /* 0x000fe20000000800 */
[----:B-----5:R-:W-:-:S03]  /*0f50*/  VIADDMNMX R18, R14, R21, R13, PT ;  /* 0x000000150e127246 */ /* 0x020fc6000380010d */
[----:B------:R-:W3:Y:S01]  /*0f60*/  LDS R23, [R10+0x4b0] ;  /* 0x0004b0000a177984 */ /* 0x000ee20000000800 */
[----:B------:R-:W-:-:S03]  /*0f70*/  VIADDMNMX R17, R6, R21, R17, PT ;  /* 0x0000001506117246 */ /* 0x000fc60003800111 */
[----:B------:R-:W4:Y:S01]  /*0f80*/  LDS R21, [R10+0x514] ;  /* 0x000514000a157984 */ /* 0x000f220000000800 */
[----:B------:R-:W-:-:S03]  /*0f90*/  VIADDMNMX R13, R0, R19, R24, PT ;  /* 0x00000013000d7246 */ /* 0x000fc60003800118 */
[----:B------:R-:W-:Y:S01]  /*0fa0*/  LDS R6, [R10+0x6a4] ;  /* 0x0006a4000a067984 */ /* 0x000fe20000000800 */
[----:B------:R-:W-:-:S03]  /*0fb0*/  VIADDMNMX R14, R16, R19, R20, PT ;  /* 0x00000013100e7246 */ /* 0x000fc60003800114 */
[----:B------:R-:W5:Y:S01]  /*0fc0*/  LDS R24, [R9+-0x13ac] ;  /* 0xffec540009187984 */ /* 0x000f620000000800 */
[----:B------:R-:W-:-:S03]  /*0fd0*/  VIADDMNMX R26, R0, R15, R17, PT ;  /* 0x0000000f001a7246 */ /* 0x000fc60003800111 */
[----:B------:R-:W-:Y:S01]  /*0fe0*/  LDS R20, [R9+-0x13a8] ;  /* 0xffec580009147984 */ /* 0x000fe20000000800 */
[----:B------:R-:W-:-:S03]  /*0ff0*/  VIADDMNMX R16, R16, R15, R18, PT ;  /* 0x0000000f10107246 */ /* 0x000fc60003800112 */
[----:B------:R-:W5:Y:S04]  /*1000*/  LDS R19, [R10+0x578] ;  /* 0x000578000a137984 */ /* 0x000f680000000800 */
[----:B------:R-:W5:Y:S01]  /*1010*/  LDS R17, [R10+0x5dc] ;  /* 0x0005dc000a117984 */ /* 0x000f620000000800 */
[----:B0-----:R-:W-:-:S03]  /*1020*/  VIADDMNMX R14, R11, R7, R14, PT ;  /* 0x000000070b0e7246 */ /* 0x001fc6000380010e */
[----:B------:R-:W-:Y:S01]  /*1030*/  LDS R15, [R9+-0x13a4] ;  /* 0xffec5c00090f7984 */ /* 0x000fe20000000800 */
[----:B-1----:R-:W-:-:S03]  /*1040*/  VIADDMNMX R13, R12, R7, R13, PT ;  /* 0x000000070c0d7246 */ /* 0x002fc6000380010d */
[----:B------:R-:W0:Y:S01]  /*1050*/  LDS R0, [R10+0x640] ;  /* 0x000640000a007984 */ /* 0x000e220000000800 */
[-C--:B--2---:R-:W-:Y:S02]  /*1060*/  VIADDMNMX R16, R11, R25.reuse, R16, PT ;  /* 0x000000190b107246 */ /* 0x084fe40003800110 */
[----:B------:R-:W-:Y:S01]  /*1070*/  VIADDMNMX R26, R12, R25, R26, PT ;  /* 0x000000190c1a7246 */ /* 0x000fe2000380011a */
[----:B------:R-:W1:Y:S04]  /*1080*/  LDS R18, [R9+-0x20] ;  /* 0xffffe00009127984 */ /* 0x000e680000000800 */
[----:B------:R-:W2:Y:S01]  /*1090*/  LDS R7, [R9+-0x1c] ;  /* 0xffffe40009077984 */ /* 0x000ea20000000800 */
[----:B---3--:R-:W-:-:S03]  /*10a0*/  VIADDMNMX R16, R23, R22, R16, PT ;  /* 0x0000001617107246 */ /* 0x008fc60003800110 */
[----:B------:R-:W-:Y:S01]  /*10b0*/  LDS R12, [R10+0x708] ;  /* 0x000708000a0c7984 */ /* 0x000fe20000000800 */
[----:B----4-:R-:W-:-:S03]  /*10c0*/  VIADDMNMX R26, R21, R22, R26, PT ;  /* 0x00000016151a7246 */ /* 0x010fc6000380011a */
[----:B------:R-:W-:Y:S01]  /*10d0*/  LDS R22, [R10+0x7d0] ;  /* 0x0007d0000a167984 */ /* 0x000fe20000000800 */
[-C--:B-----5:R-:W-:Y:S02]  /*10e0*/  VIADDMNMX R14, R23, R24.reuse, R14, PT ;  /* 0x00000018170e7246 */ /* 0x0a0fe4000380010e */
[----:B------:R-:W-:Y:S01]  /*10f0*/  VIADDMNMX R13, R21, R24, R13, PT ;  /* 0x00000018150d7246 */ /* 0x000fe2000380010d */
[----:B------:R-:W-:Y:S04]  /*1100*/  LDS R23, [R9+-0x139c] ;  /* 0xffec640009177984 */ /* 0x000fe80000000800 */
[----:B------:R-:W-:Y:S01]  /*1110*/  LDS R24, [R10+0x76c] ;  /* 0x00076c000a187984 */ /* 0x000fe20000000800 */
[----:B------:R-:W-:-:S03]  /*1120*/  VIADDMNMX R11, R19, R20, R14, PT ;  /* 0x00000014130b7246 */ /* 0x000fc6000380010e */
[----:B------:R-:W3:Y:S01]  /*1130*/  LDS R14, [R9+-0x13a0] ;  /* 0xffec6000090e7984 */ /* 0x000ee20000000800 */
[----:B------:R-:W-:-:S03]  /*1140*/  VIADDMNMX R13, R17, R20, R13, PT ;  /* 0x00000014110d7246 */ /* 0x000fc6000380010d */
[----:B------:R-:W4:Y:S04]  /*1150*/  LDS R20, [R10+0x834] ;  /* 0x000834000a147984 */ /* 0x000f280000000800 */
[----:B------:R-:W-:Y:S01]  /*1160*/  LDS R21, [R9+-0x14] ;  /* 0xffffec0009157984 */ /* 0x000fe20000000800 */
[-C--:B0-----:R-:W-:Y:S02]  /*1170*/  VIADDMNMX R11, R0, R15.reuse, R11, PT ;  /* 0x0000000f000b7246 */ /* 0x081fe4000380010b */
[----:B------:R-:W-:Y:S02]  /*1180*/  VIADDMNMX R15, R6, R15, R13, PT ;  /* 0x0000000f060f7246 */ /* 0x000fe4000380010d */
[----:B------:R-:W0:Y:S01]  /*1190*/  LDS R13, [R9+-0x18] ;  /* 0xffffe800090d7984 */ /* 0x000e220000000800 */
[----:B-1----:R-:W-:-:S02]  /*11a0*/  VIADDMNMX R25, R19, R18, R16, PT ;  /* 0x0000001213197246 */ /* 0x002fc40003800110 */
[----:B------:R-:W-:Y:S01]  /*11b0*/  VIADDMNMX R26, R17, R18, R26, PT ;  /* 0x00000012111a7246 */ /* 0x000fe2000380011a */
[----:B------:R-:W-:Y:S01]  /*11c0*/  LDS R19, [R9+-0x1398] ;  /* 0xffec680009137984 */ /* 0x000fe20000000800 */
[-C--:B--2---:R-:W-:Y:S02]  /*11d0*/  VIADDMNMX R25, R0, R7.reuse, R25, PT ;  /* 0x0000000700197246 */ /* 0x084fe40003800119 */
[----:B------:R-:W-:Y:S01]  /*11e0*/  VIADDMNMX R26, R6, R7, R26, PT ;  /* 0x00000007061a7246 */ /* 0x000fe2000380011a */
[----:B------:R-:W1:Y:S04]  /*11f0*/  LDS R18, [R10+0x898] ;  /* 0x000898000a127984 */ /* 0x000e680000000800 */
[----:B------:R-:W2:Y:S04]  /*1200*/  LDS R16, [R10+0x8fc] ;  /* 0x0008fc000a107984 */ /* 0x000ea80000000800 */
[----:B------:R-:W5:Y:S04]  /*1210*/  LDS R17, [R9+-0x10] ;  /* 0xfffff00009117984 */ /* 0x000f680000000800 */
[----:B------:R-:W-:Y:S04]  /*1220*/  LDS R7, [R9+-0x1394] ;  /* 0xffec6c0009077984 */ /* 0x000fe80000000800 */
[----:B------:R-:W5:Y:S01]  /*1230*/  LDS R6, [R10+0x9c4] ;  /* 0x0009c4000a067984 */ /* 0x000f620000000800 */
[----:B---3--:R-:W-:-:S03]  /*1240*/  VIADDMNMX R11, R12, R14, R11, PT ;  /* 0x0000000e0c0b7246 */ /* 0x008fc6000380010b */
[----:B------:R-:W3:Y:S01]  /*1250*/  LDS R0, [R10+0x960] ;  /* 0x000960000a007984 */ /* 0x000ee20000000800 */
[----:B------:R-:W-:Y:S02]  /*1260*/  VIADDMNMX R15, R24, R14, R15, PT ;  /* 0x0000000e180f7246 */ /* 0x000fe4000380010f */
[-C--:B------:R-:W-:Y:S01]  /*1270*/  VIADDMNMX R11, R22, R23.reuse, R11, PT ;  /* 0x00000017160b7246 */ /* 0x080fe2000380010b */
[----:B------:R-:W-:Y:S01]  /*1280*/  LDS R14, [R9+-0x1388] ;  /* 0xffec7800090e7984 */ /* 0x000fe20000000800 */
[----:B----4-:R-:W-:-:S03]  /*1290*/  VIADDMNMX R15, R20, R23, R15, PT ;  /* 0x00000017140f7246 */ /* 0x010fc6000380010f */
[----:B------:R-:W4:Y:S01]  /*12a0*/  LDS R23, [R9+-0xc] ;  /* 0xfffff40009177984 */ /* 0x000f220000000800 */
[-C--:B0-----:R-:W-:Y:S02]  /*12b0*/  VIADDMNMX R25, R12, R13.reuse, R25, PT ;  /* 0x0000000d0c197246 */ /* 0x081fe40003800119 */
[----:B------:R-:W-:Y:S02]  /*12c0*/  VIADDMNMX R26, R24, R13, R26, PT ;  /* 0x0000000d181a7246 */ /* 0x000fe4000380011a */
[-C--:B------:R-:W-:Y:S02]  /*12d0*/  VIADDMNMX R25, R22, R21.reuse, R25, PT ;  /* 0x0000001516197246 */ /* 0x080fe40003800119 */
[----:B------:R-:W-:Y:S01]  /*12e0*/  VIADDMNMX R24, R20, R21, R26, PT ;  /* 0x0000001514187246 */ /* 0x000fe2000380011a */
[----:B------:R-:W-:Y:S01]  /*12f0*/  LDS R22, [R9+-0x1390] ;  /* 0xffec700009167984 */ /* 0x000fe20000000800 */
[----:B-1----:R-:W-:-:S03]  /*1300*/  VIADDMNMX R12, R18, R19, R11, PT ;  /* 0x00000013120c7246 */ /* 0x002fc6000380010b */
[----:B------:R-:W0:Y:S01]  /*1310*/  LDS R21, [R10+0xa28] ;  /* 0x000a28000a157984 */ /* 0x000e220000000800 */
[----:B--2---:R-:W-:-:S03]  /*1320*/  VIADDMNMX R13, R16, R19, R15, PT ;  /* 0x00000013100d7246 */ /* 0x004fc6000380010f */
[----:B------:R-:W1:Y:S01]  /*1330*/  LDS R20, [R9+-0x8] ;  /* 0xfffff80009147984 */ /* 0x000e620000000800 */
[-C--:B-----5:R-:W-:Y:S02]  /*1340*/  VIADDMNMX R11, R18, R17.reuse, R25, PT ;  /* 0x00000011120b7246 */ /* 0x0a0fe40003800119 */
[----:B------:R-:W-:Y:S01]  /*1350*/  VIADDMNMX R24, R16, R17, R24, PT ;  /* 0x0000001110187246 */ /* 0x000fe20003800118 */
[----:B------:R-:W2:Y:S04]  /*1360*/  LDS R19, [R10+0xa8c] ;  /* 0x000a8c000a137984 */ /* 0x000ea80000000800 */
[----:B------:R-:W-:Y:S01]  /*1370*/  LDS R18, [R9+-0x138c] ;  /* 0xffec740009127984 */ /* 0x000fe20000000800 */
[----:B------:R-:W-:-:S03]  /*1380*/  VIADDMNMX R26, R6, R7, R13, PT ;  /* 0x00000007061a7246 */ /* 0x000fc6000380010d */
[----:B------:R-:W5:Y:S01]  /*1390*/  LDS R17, [R10+0xaf0] ;  /* 0x000af0000a117984 */ /* 0x000f620000000800 */
[----:B---3--:R-:W-:-:S03]  /*13a0*/  VIADDMNMX R25, R0, R7, R12, PT ;  /* 0x0000000700197246 */ /* 0x008fc6000380010c */
[----:B------:R-:W3:Y:S04]  /*13b0*/  LDS R16, [R9+-0x4] ;  /* 0xfffffc0009107984 */ /* 0x000ee80000000800 */
[----:B------:R-:W3:Y:S01]  /*13c0*/  LDS R15, [R10+0xb54] ;  /* 0x000b54000a0f7984 */ /* 0x000ee20000000800 */
[-C--:B----4-:R-:W-:Y:S02]  /*13d0*/  VIADDMNMX R11, R0, R23.reuse, R11, PT ;  /* 0x00000017000b7246 */ /* 0x090fe4000380010b */
[----:B------:R-:W-:Y:S01]  /*13e0*/  VIADDMNMX R24, R6, R23, R24, PT ;  /* 0x0000001706187246 */ /* 0x000fe20003800118 */
[----:B------:R-:W4:Y:S04]  /*13f0*/  LDS R13, [R10+0xbb8] ;  /* 0x000bb8000a0d7984 */ /* 0x000f280000000800 */
[----:B------:R-:W4:Y:S04]  /*1400*/  LDS R7, [R10+0xc1c] ;  /* 0x000c1c000a077984 */ /* 0x000f280000000800 */
[----:B------:R-:W4:Y:S01]  /*1410*/  LDS R12, [R9] ;  /* 0x00000000090c7984 */ /* 0x000f220000000800 */
[----:B0-----:R-:W-:-:S03]  /*1420*/  VIADDMNMX R25, R21, R22, R25, PT ;  /* 0x0000001615197246 */ /* 0x001fc60003800119 */
[----:B------:R-:W-:Y:S01]  /*1430*/  LDS R6, [R10+0xe74] ;  /* 0x000e74000a067984 */ /* 0x000fe20000000800 */
[----:B-1----:R-:W-:-:S03]  /*1440*/  VIADDMNMX R11, R21, R20, R11, PT ;  /* 0x00000014150b7246 */ /* 0x002fc6000380010b */
[----:B------:R-:W-:Y:S01]  /*1450*/  LDS R23, [R9+0x10] ;  /* 0x0000100009177984 */ /* 0x000fe20000000800 */
[----:B--2---:R-:W-:-:S03]  /*1460*/  VIADDMNMX R26, R19, R22, R26, PT ;  /* 0x00000016131a7246 */ /* 0x004fc6000380011a */
[----:B------:R-:W-:Y:S01]  /*1470*/  LDS R21, [R10+0xce4] ;  /* 0x000ce4000a157984 */ /* 0x000fe20000000800 */
[----:B------:R-:W-:-:S03]  /*1480*/  VIADDMNMX R24, R19, R20, R24, PT ;  /* 0x0000001413187246 */ /* 0x000fc60003800118 */
[----:B------:R-:W0:Y:S01]  /*1490*/  LDS R19, [R9+-0x1384] ;  /* 0xffec7c0009137984 */ /* 0x000e220000000800 */
[----:B-----5:R-:W-:-:S03]  /*14a0*/  VIADDMNMX R0, R17, R18, R25, PT ;  /* 0x0000001211007246 */ /* 0x020fc60003800119 */
[----:B------:R-:W1:Y:S01]  /*14b0*/  LDS R20, [R10+0xc80] ;  /* 0x000c80000a147984 */ /* 0x000e620000000800 */
[----:B---3--:R-:W-:-:S03]  /*14c0*/  VIADDMNMX R11, R17, R16, R11, PT ;  /* 0x00000010110b7246 */ /* 0x008fc6000380010b */
[----:B------:R-:W2:Y:S01]  /*14d0*/  LDS R22, [R9+0x4] ;  /* 0x0000040009167984 */ /* 0x000ea20000000800 */
[----:B------:R-:W-:-:S03]  /*14e0*/  VIADDMNMX R26, R15, R18, R26, PT ;  /* 0x000000120f1a7246 */ /* 0x000fc6000380011a */
[----:B------:R-:W-:Y:S01]  /*14f0*/  LDS R17, [R10+0xd48] ;  /* 0x000d48000a117984 */ /* 0x000fe20000000800 */
[----:B------:R-:W-:Y:S02]  /*1500*/  VIADDMNMX R24, R15, R16, R24, PT ;  /* 0x000000100f187246 */ /* 0x000fe40003800118 */
[-C--:B----4-:R-:W-:Y:S01]  /*1510*/  VIADDMNMX R0, R13, R14.reuse, R0, PT ;  /* 0x0000000e0d007246 */ /* 0x090fe20003800100 */
[----:B------:R-:W3:Y:S01]  /*1520*/  LDS R18, [R9+-0x1380] ;  /* 0xffec800009127984 */ /* 0x000ee20000000800 */
[----:B------:R-:W-:-:S03]  /*1530*/  VIADDMNMX R14, R7, R14, R26, PT ;  /* 0x0000000e070e7246 */ /* 0x000fc6000380011a */
[----:B------:R-:W4:Y:S01]  /*1540*/  LDS R15, [R10+0xdac] ;  /* 0x000dac000a0f7984 */ /* 0x000f220000000800 */
[----:B------:R-:W-:-:S03]  /*1550*/  VIADDMNMX R13, R13, R12, R11, PT ;  /* 0x0000000c0d0d7246 */ /* 0x000fc6000380010b */
[----:B------:R-:W5:Y:S01]  /*1560*/  LDS R16, [R9+0x8] ;  /* 0x0000080009107984 */ /* 0x000f620000000800 */
[----:B------:R-:W-:-:S03]  /*1570*/  VIADDMNMX R24, R7, R12, R24, PT ;  /* 0x0000000c07187246 */ /* 0x000fc60003800118 */
[----:B------:R-:W-:Y:S04]  /*1580*/  LDS R11, [R9+-0x137c] ;  /* 0xffec8400090b7984 */ /* 0x000fe80000000800 */
[----:B------:R-:W5:Y:S04]  /*1590*/  LDS R12, [R10+0xe10] ;  /* 0x000e10000a0c7984 */ /* 0x000f680000000800 */
[----:B------:R-:W5:Y:S01]  /*15a0*/  LDS R7, [R9+0xc] ;  /* 0x00000c0009077984 */ /* 0x000f620000000800 */
[----:B0-----:R-:W-:-:S03]  /*15b0*/  VIADDMNMX R14, R21, R19, R14, PT ;  /* 0x00000013150e7246 */ /* 0x001fc6000380010e */
[----:B------:R-:W-:Y:S01]  /*15c0*/  LDS R26, [R9+0x3c] ;  /* 0x00003c00091a7984 */ /* 0x000fe20000000800 */
[----:B-1----:R-:W-:-:S03]  /*15d0*/  VIADDMNMX R0, R20, R19, R0, PT ;  /* 0x0000001314007246 */ /* 0x002fc60003800100 */
[----:B------:R-:W-:Y:S01]  /*15e0*/  LDS R25, [R9+-0x1348] ;  /* 0xffecb80009197984 */ /* 0x000fe20000000800 */
[----:B--2---:R-:W-:-:S03]  /*15f0*/  VIADDMNMX R13, R20, R22, R13, PT ;  /* 0x00000016140d7246 */ /* 0x004fc6000380010d */
[----:B------:R-:W-:Y:S01]  /*1600*/  LDS R19, [R9+-0x1378] ;  /* 0xffec880009137984 */ /* 0x000fe20000000800 */
[----:B------:R-:W-:-:S03]  /*1610*/  VIADDMNMX R24, R21, R22, R24, PT ;  /* 0x0000001615187246 */ /* 0x000fc60003800118 */
[----:B------:R-:W0:Y:S01]  /*1620*/  LDS R21, [R10+0xed8] ;  /* 0x000ed8000a157984 */ /* 0x000e220000000800 */
[----:B---3--:R-:W-:-:S03]  /*1630*/  VIADDMNMX R0, R17, R18, R0, PT ;  /* 0x0000001211007246 */ /* 0x008fc60003800100 */
[----:B------:R-:W1:Y:S01]  /*1640*/  LDS R20, [R10+0xf3c] ;  /* 0x000f3c000a147984 */ /* 0x000e620000000800 */
[----:B----4-:R-:W-:-:S03]  /*1650*/  VIADDMNMX R14, R15, R18, R14, PT ;  /* 0x000000120f0e7246 */ /* 0x010fc6000380010e */
[----:B------:R-:W-:Y:S01]  /*1660*/  LDS R22, [R9+0x34] ;  /* 0x0000340009167984 */ /* 0x000fe20000000800 */
[----:B-----5:R-:W-:-:S03]  /*1670*/  VIADDMNMX R13, R17, R16, R13, PT ;  /* 0x00000010110d7246 */ /* 0x020fc6000380010d */
[----:B------:R-:W-:Y:S01]  /*1680*/  LDS R18, [R9+-0x1374] ;  /* 0xffec8c0009127984 */ /* 0x000fe20000000800 */
[----:B------:R-:W-:-:S03]  /*1690*/  VIADDMNMX R24, R15, R16, R24, PT ;  /* 0x000000100f187246 */ /* 0x000fc60003800118 */
[----:B------:R-:W2:Y:S01]  /*16a0*/  LDS R17, [R10+0xfa0] ;  /* 0x000fa0000a117984 */ /* 0x000ea20000000800 */
[----:B------:R-:W-:-:S03]  /*16b0*/  VIADDMNMX R0, R12, R11, R0, PT ;  /* 0x0000000b0c007246 */ /* 0x000fc60003800100 */
[----:B------:R-:W3:Y:S01]  /*16c0*/  LDS R15, [R10+0x1004] ;  /* 0x001004000a0f7984 */ /* 0x000ee20000000800 */
[----:B------:R-:W-:Y:S02]  /*16d0*/  VIADDMNMX R11, R6, R11, R14, PT ;  /* 0x0000000b060b7246 */ /* 0x000fe4000380010e */
[-C--:B------:R-:W-:Y:S01]  /*16e0*/  VIADDMNMX R12, R12, R7.reuse, R13, PT ;  /* 0x000000070c0c7246 */ /* 0x080fe2000380010d */
[----:B------:R-:W4:Y:S01]  /*16f0*/  LDS R16, [R9+0x14] ;  /* 0x0000140009107984 */ /* 0x000f220000000800 */
[----:B------:R-:W-:-:S03]  /*1700*/  VIADDMNMX R24, R6, R7, R24, PT ;  /* 0x0000000706187246 */ /* 0x000fc60003800118 */
[----:B------:R-:W-:Y:S04]  /*1710*/  LDS R13, [R9+-0x1370] ;  /* 0xffec9000090d7984 */ /* 0x000fe80000000800 */
[----:B------:R-:W5:Y:S04]  /*1720*/  LDS R14, [R10+0x1068] ;  /* 0x001068000a0e7984 */ /* 0x000f680000000800 */
[----:B------:R-:W5:Y:S04]  /*1730*/  LDS R6, [R10+0x10cc] ;  /* 0x0010cc000a067984 */ /* 0x000f680000000800 */
[----:B------:R-:W5:Y:S01]  /*1740*/  LDS R7, [R9+0x18] ;  /* 0x0000180009077984 */ /* 0x000f620000000800 */
[----:B0-----:R-:W-:-:S02]  /*1750*/  VIADDMNMX R0, R21, R19, R0, PT ;  /* 0x0000001315007246 */ /* 0x001fc40003800100 */
[----:B------:R-:W-:Y:S02]  /*1760*/  VIADDMNMX R12, R21, R23, R12, PT ;  /* 0x00000017150c7246 */ /* 0x000fe4000380010c */
[C---:B-1----:R-:W-:Y:S01]  /*1770*/  VIADDMNMX R11, R20.reuse, R19, R11, PT ;  /* 0x00000013140b7246 */ /* 0x042fe2000380010b */
[----:B------:R-:W-:Y:S01]  /*1780*/  LDS R21, [R10+0x1130] ;  /* 0x001130000a157984 */ /* 0x000fe20000000800 */
[----:B------:R-:W-:-:S03]  /*1790*/  VIADDMNMX R24, R20, R23, R24, PT ;  /* 0x0000001714187246 */ /* 0x000fc60003800118 */
[----:B------:R-:W0:Y:S04]  /*17a0*/  LDS R19, [R9+-0x136c] ;  /* 0xffec940009137984 */ /* 0x000e280000000800 */
[----:B------:R-:W1:Y:S01]  /*17b0*/  LDS R20, [R10+0x1194] ;  /* 0x001194000a147984 */ /* 0x000e620000000800 */
[----:B--2---:R-:W-:-:S03]  /*17c0*/  VIADDMNMX R0, R17, R18, R0, PT ;  /* 0x0000001211007246 */ /* 0x004fc60003800100 */
[----:B------:R-:W2:Y:S01]  /*17d0*/  LDS R23, [R9+0x1c] ;  /* 0x00001c0009177984 */ /* 0x000ea20000000800 */
[----:B---3--:R-:W-:-:S03]  /*17e0*/  VIADDMNMX R11, R15, R18, R11, PT ;  /* 0x000000120f0b7246 */ /* 0x008fc6000380010b */
[----:B------:R-:W-:Y:S01]  /*17f0*/  LDS R18, [R9+-0x1368] ;  /* 0xffec980009127984 */ /* 0x000fe20000000800 */
[-C--:B----4-:R-:W-:Y:S02]  /*1800*/  VIADDMNMX R12, R17, R16.reuse, R12, PT ;  /* 0x00000010110c7246 */ /* 0x090fe4000380010c */
[----:B------:R-:W-:Y:S01]  /*1810*/  VIADDMNMX R24, R15, R16, R24, PT ;  /* 0x000000100f187246 */ /* 0x000fe20003800118 */
[----:B------:R-:W3:Y:S04]  /*1820*/  LDS R17, [R10+0x11f8] ;  /* 0x0011f8000a117984 */ /* 0x000ee80000000800 */
[----:B------:R-:W4:Y:S01]  /*1830*/  LDS R15, [R10+0x125c] ;  /* 0x00125c000a0f7984 */ /* 0x000f220000000800 */
[----:B-----5:R-:W-:-:S03]  /*1840*/  VIADDMNMX R0, R14, R13, R0, PT ;  /* 0x0000000d0e007246 */ /* 0x020fc60003800100 */
[----:B------:R-:W5:Y:S01]  /*1850*/  LDS R16, [R9+0x20] ;  /* 0x0000200009107984 */ /* 0x000f620000000800 */
[----:B------:R-:W-:-:S03]  /*1860*/  VIADDMNMX R13, R6, R13, R11, PT ;  /* 0x0000000d060d7246 */ /* 0x000fc6000380010b */
[----:B------:R-:W-:Y:S01]  /*1870*/  LDS R11, [R9+-0x1364] ;  /* 0xffec9c00090b7984 */ /* 0x000fe20000000800 */
[-C--:B------:R-:W-:Y:S02]  /*1880*/  VIADDMNMX R14, R14, R7.reuse, R12, PT ;  /* 0x000000070e0e7246 */ /* 0x080fe4000380010c */
[----:B------:R-:W-:Y:S01]  /*1890*/  VIADDMNMX R24, R6, R7, R24, PT ;  /* 0x0000000706187246 */ /* 0x000fe20003800118 */
[----:B------:R-:W5:Y:S04]  /*18a0*/  LDS R12, [R10+0x12c0] ;  /* 0x0012c0000a0c7984 */ /* 0x000f680000000800 */
[----:B------:R-:W5:Y:S01]  /*18b0*/  LDS R6, [R10+0x1324] ;  /* 0x001324000a067984 */ /* 0x000f620000000800 */
[----:B0-----:R-:W-:-:S03]  /*18c0*/  VIADDMNMX R0, R21, R19, R0, PT ;  /* 0x0000001315007246 */ /* 0x001fc60003800100 */
[----:B------:R-:W0:Y:S01]  /*18d0*/  LDS R7, [R9+0x24] ;  /* 0x0000240009077984 */ /* 0x000e220000000800 */
[----:B-1----:R-:W-:-:S03]  /*18e0*/  VIADDMNMX R13, R20, R19, R13, PT ;  /* 0x00000013140d7246 */ /* 0x002fc6000380010d */
[----:B------:R-:W-:Y:S01]  /*18f0*/  LDS R19, [R9+-0x135c] ;  /* 0xffeca40009137984 */ /* 0x000fe20000000800 */
[-C--:B--2---:R-:W-:Y:S02]  /*1900*/  VIADDMNMX R14, R21, R23.reuse, R14, PT ;  /* 0x00000017150e7246 */ /* 0x084fe4000380010e */
[----:B------:R-:W-:Y:S01]  /*1910*/  VIADDMNMX R24, R20, R23, R24, PT ;  /* 0x0000001714187246 */ /* 0x000fe20003800118 */
[----:B------:R-:W-:Y:S04]  /*1920*/  LDS R21, [R10+0x1388] ;  /* 0x001388000a157984 */ /* 0x000fe80000000800 */
[----:B------:R-:W-:Y:S01]  /*1930*/  LDS R23, [R10+0x13ec] ;  /* 0x0013ec000a177984 */ /* 0x000fe20000000800 */
[----:B---3--:R-:W-:-:S03]  /*1940*/  VIADDMNMX R0, R17, R18, R0, PT ;  /* 0x0000001211007246 */ /* 0x008fc60003800100 */
[----:B------:R-:W1:Y:S01]  /*1950*/  LDS R20, [R9+0x28] ;  /* 0x0000280009147984 */ /* 0x000e620000000800 */
[----:B----4-:R-:W-:Y:S02]  /*1960*/  VIADDMNMX R18, R15, R18, R13, PT ;  /* 0x000000120f127246 */ /* 0x010fe4000380010d */
[-C--:B-----5:R-:W-:Y:S02]  /*1970*/  VIADDMNMX R14, R17, R16.reuse, R14, PT ;  /* 0x00000010110e7246 */ /* 0x0a0fe4000380010e */
[----:B------:R-:W-:Y:S01]  /*1980*/  VIADDMNMX R24, R15, R16, R24, PT ;  /* 0x000000100f187246 */ /* 0x000fe20003800118 */
[----:B------:R-:W-:Y:S04]  /*1990*/  LDS R17, [R9+0x2c] ;  /* 0x00002c0009117984 */ /* 0x000fe80000000800 */
[----:B------:R-:W-:Y:S01]  /*19a0*/  LDS R16, [R10+0x1450] ;  /* 0x001450000a107984 */ /* 0x000fe20000000800 */
[----:B------:R-:W-:-:S03]  /*19b0*/  VIADDMNMX R13, R12, R11, R0, PT ;  /* 0x0000000b0c0d7246 */ /* 0x000fc60003800100 */
[----:B------:R-:W-:Y:S01]  /*19c0*/  LDS R15, [R10+0x1518] ;  /* 0x001518000a0f7984 */ /* 0x000fe20000000800 */
[----:B------:R-:W-:-:S03]  /*19d0*/  VIADDMNMX R11, R6, R11, R18, PT ;  /* 0x0000000b060b7246 */ /* 0x000fc60003800112 */
[----:B------:R-:W2:Y:S01]  /*19e0*/  LDS R18, [R9+-0x1360] ;  /* 0xffeca00009127984 */ /* 0x000ea20000000800 */
[-C--:B0-----:R-:W-:Y:S02]  /*19f0*/  VIADDMNMX R12, R12, R7.reuse, R14, PT ;  /* 0x000000070c0c7246 */ /* 0x081fe4000380010e */
[----:B------:R-:W-:Y:S01]  /*1a00*/  VIADDMNMX R24, R6, R7, R24, PT ;  /* 0x0000000706187246 */ /* 0x000fe20003800118 */
[----:B------:R-:W0:Y:S04]  /*1a10*/  LDS R14, [R10+0x14b4] ;  /* 0x0014b4000a0e7984 */ /* 0x000e280000000800 */
[----:B------:R-:W3:Y:S04]  /*1a20*/  LDS R6, [R9+-0x1358] ;  /* 0xffeca80009067984 */ /* 0x000ee80000000800 */
[----:B------:R-:W4:Y:S04]  /*1a30*/  LDS R0, [R9+0x30] ;  /* 0x0000300009007984 */ /* 0x000f280000000800 */
[----:B------:R-:W5:Y:S01]  /*1a40*/  LDS R7, [R10+0x157c] ;  /* 0x00157c000a077984 */ /* 0x000f620000000800 */
[----:B-1----:R-:W-:-:S02]  /*1a50*/  VIADDMNMX R24, R23, R20, R24, PT ;  /* 0x0000001417187246 */ /* 0x002fc40003800118 */
[----:B------:R-:W-:Y:S02]  /*1a60*/  VIADDMNMX R12, R21, R20, R12, PT ;  /* 0x00000014150c7246 */ /* 0x000fe4000380010c */
[----:B------:R-:W-:Y:S01]  /*1a70*/  LDS R20, [R9+-0x1350] ;  /* 0xffecb00009147984 */ /* 0x000fe20000000800 */
[-C--:B--2---:R-:W-:Y:S02]  /*1a80*/  VIADDMNMX R11, R23, R18.reuse, R11, PT ;  /* 0x00000012170b7246 */ /* 0x084fe4000380010b */
[----:B------:R-:W-:Y:S01]  /*1a90*/  VIADDMNMX R13, R21, R18, R13, PT ;  /* 0x00000012150d7246 */ /* 0x000fe2000380010d */
[----:B------:R-:W-:Y:S01]  /*1aa0*/  LDS R23, [R9+-0x1354] ;  /* 0xffecac0009177984 */ /* 0x000fe20000000800 */
[-C--:B0-----:R-:W-:Y:S02]  /*1ab0*/  VIADDMNMX R11, R14, R19.reuse, R11, PT ;  /* 0x000000130e0b7246 */ /* 0x081fe4000380010b */
[C---:B------:R-:W-:Y:S02]  /*1ac0*/  VIADDMNMX R13, R16.reuse, R19, R13, PT ;  /* 0x00000013100d7246 */ /* 0x040fe4000380010d */
[-C--:B------:R-:W-:Y:S01]  /*1ad0*/  VIADDMNMX R18, R16, R17.reuse, R12, PT ;  /* 0x0000001110127246 */ /* 0x080fe2000380010c */
[----:B------:R-:W0:Y:S01]  /*1ae0*/  LDS R19, [R10+0x1644] ;  /* 0x001644000a137984 */ /* 0x000e220000000800 */
[----:B------:R-:W-:-:S02]  /*1af0*/  VIADDMNMX R14, R14, R17, R24, PT ;  /* 0x000000110e0e7246 */ /* 0x000fc40003800118 */
[C---:B---3--:R-:W-:Y:S01]  /*1b00*/  VIADDMNMX R12, R15.reuse, R6, R13, PT ;  /* 0x000000060f0c7246 */ /* 0x048fe2000380010d */
[----:B------:R-:W1:Y:S01]  /*1b10*/  LDS R24, [R10+0x15e0] ;  /* 0x0015e0000a187984 */ /* 0x000e620000000800 */
[----:B----4-:R-:W-:Y:S02]  /*1b20*/  VIADDMNMX R21, R15, R0, R18, PT ;  /* 0x000000000f157246 */ /* 0x010fe40003800112 */
[C---:B-----5:R-:W-:Y:S01]  /*1b30*/  VIADDMNMX R16, R7.reuse, R6, R11, PT ;  /* 0x0000000607107246 */ /* 0x060fe2000380010b */
[----:B------:R-:W2:Y:S01]  /*1b40*/  LDS R17, [R10+0x16a8] ;  /* 0x0016a8000a117984 */ /* 0x000ea20000000800 */
[----:B------:R-:W-:-:S03]  /*1b50*/  VIADDMNMX R14, R7, R0, R14, PT ;  /* 0x00000000070e7246 */ /* 0x000fc6000380010e */
[----:B------:R-:W3:Y:S04]  /*1b60*/  LDS R15, [R10+0x170c] ;  /* 0x00170c000a0f7984 */ /* 0x000ee80000000800 */
[----:B------:R-:W-:Y:S04]  /*1b70*/  LDS R13, [R9+-0x134c] ;  /* 0xffecb400090d7984 */ /* 0x000fe80000000800 */
[----:B------:R-:W4:Y:S04]  /*1b80*/  LDS R6, [R10+0x1770] ;  /* 0x001770000a067984 */ /* 0x000f280000000800 */
[----:B------:R-:W5:Y:S04]  /*1b90*/  LDS R11, [R10+0x17d4] ;  /* 0x0017d4000a0b7984 */ /* 0x000f680000000800 */
[----:B------:R-:W5:Y:S01]  /*1ba0*/  LDS R18, [R9+0x38] ;  /* 0x0000380009127984 */ /* 0x000f620000000800 */
[----:B0-----:R-:W-:-:S02]  /*1bb0*/  VIADDMNMX R16, R19, R23, R16, PT ;  /* 0x0000001713107246 */ /* 0x001fc40003800110 */
[-C--:B------:R-:W-:Y:S02]  /*1bc0*/  VIADDMNMX R14, R19, R22.reuse, R14, PT ;  /* 0x00000016130e7246 */ /* 0x080fe4000380010e */
[C---:B-1----:R-:W-:Y:S01]  /*1bd0*/  VIADDMNMX R12, R24.reuse, R23, R12, PT ;  /* 0x00000017180c7246 */ /* 0x042fe2000380010c */
[----:B------:R-:W-:Y:S01]  /*1be0*/  LDS R19, [R9+0x44] ;  /* 0x0000440009137984 */ /* 0x000fe20000000800 */
[----:B------:R-:W-:Y:S02]  /*1bf0*/  VIADDMNMX R7, R24, R22, R21, PT ;  /* 0x0000001618077246 */ /* 0x000fe40003800115 */
[-C--:B--2---:R-:W-:Y:S01]  /*1c00*/  VIADDMNMX R0, R17, R20.reuse, R12, PT ;  /* 0x0000001411007246 */ /* 0x084fe2000380010c */
[----:B------:R-:W0:Y:S01]  /*1c10*/  LDS R24, [R10+0x1838] ;  /* 0x001838000a187984 */ /* 0x000e220000000800 */
[----:B---3--:R-:W-:-:S03]  /*1c20*/  VIADDMNMX R16, R15, R20, R16, PT ;  /* 0x000000140f107246 */ /* 0x008fc60003800110 */
[----:B------:R-:W1:Y:S04]  /*1c30*/  LDS R23, [R9+0x40] ;  /* 0x0000400009177984 */ /* 0x000e680000000800 */
[----:B------:R-:W2:Y:S01]  /*1c40*/  LDS R22, [R10+0x189c] ;  /* 0x00189c000a167984 */ /* 0x000ea20000000800 */
[----:B----4-:R-:W-:-:S03]  /*1c50*/  VIADDMNMX R0, R6, R13, R0, PT ;  /* 0x0000000d06007246 */ /* 0x010fc60003800100 */
[----:B------:R-:W-:Y:S01]  /*1c60*/  LDS R21, [R9+-0x1344] ;  /* 0xffecbc0009157984 */ /* 0x000fe20000000800 */
[----:B-----5:R-:W-:-:S03]  /*1c70*/  VIADDMNMX R13, R11, R13, R16, PT ;  /* 0x0000000d0b0d7246 */ /* 0x020fc60003800110 */
[----:B------:R-:W3:Y:S01]  /*1c80*/  LDS R20, [R10+0x1900] ;  /* 0x001900000a147984 */ /* 0x000ee20000000800 */
[----:B------:R-:W-:-:S03]  /*1c90*/  VIADDMNMX R7, R17, R18, R7, PT ;  /* 0x0000001211077246 */ /* 0x000fc60003800107 */
[----:B------:R-:W4:Y:S01]  /*1ca0*/  LDS R16, [R10+0x1964] ;  /* 0x001964000a107984 */ /* 0x000f220000000800 */
[----:B------:R-:W-:Y:S02]  /*1cb0*/  VIADDMNMX R18, R15, R18, R14, PT ;  /* 0x000000120f127246 */ /* 0x000fe4000380010e */
[-C--:B------:R-:W-:Y:S01]  /*1cc0*/  VIADDMNMX R7, R6, R26.reuse, R7, PT ;  /* 0x0000001a06077246 */ /* 0x080fe20003800107 */
[----:B------:R-:W-:Y:S01]  /*1cd0*/  LDS R17, [R9+0x48] ;  /* 0x0000480009117984 */ /* 0x000fe20000000800 */
[----:B------:R-:W-:-:S03]  /*1ce0*/  VIADDMNMX R18, R11, R26, R18, PT ;  /* 0x0000001a0b127246 */ /* 0x000fc60003800112 */
[----:B------:R-:W5:Y:S04]  /*1cf0*/  LDS R15, [R10+0x19c8] ;  /* 0x0019c8000a0f7984 */ /* 0x000f680000000800 */
[----:B------:R0:W5:Y:S04]  /*1d00*/  LDS R12, [R9+-0x1340] ;  /* 0xffecc000090c7984 */ /* 0x0001680000000800 */
[----:B------:R1:W5:Y:S01]  /*1d10*/  LDS R14, [R10+0x1a2c] ;  /* 0x001a2c000a0e7984 */ /* 0x0003620000000800 */
[C---:B0-----:R-:W-:Y:S01]  /*1d20*/  VIADDMNMX R0, R24.reuse, R25, R0, PT ;  /* 0x0000001918007246 */ /* 0x041fe20003800100 */
[----:B------:R-:W-:Y:S01]  /*1d30*/  VIADD R9, R9, 0x80 ;  /* 0x0000008009097836 */ /* 0x000fe20000000000 */
[----:B-1----:R-:W-:Y:S01]  /*1d40*/  VIADDMNMX R7, R24, R23, R7, PT ;  /* 0x0000001718077246 */ /* 0x002fe20003800107 */
[----:B------:R-:W-:Y:S01]  /*1d50*/  VIADD R10, R10, 0x1900 ;  /* 0x000019000a0a7836 */ /* 0x000fe20000000000 */
[----:B--2---:R-:W-:-:S02]  /*1d60*/  VIADDMNMX R13, R22, R25, R13, PT ;  /* 0x00000019160d7246 */ /* 0x004fc4000380010d */
[----:B------:R-:W-:Y:S02]  /*1d70*/  VIADDMNMX R18, R22, R23, R18, PT ;  /* 0x0000001716127246 */ /* 0x000fe40003800112 */
[C---:B---3--:R-:W-:Y:S02]  /*1d80*/  VIADDMNMX R0, R20.reuse, R21, R0, PT ;  /* 0x0000001514007246 */ /* 0x048fe40003800100 */
[----:B------:R-:W-:Y:S02]  /*1d90*/  VIADDMNMX R20, R20, R19, R7, PT ;  /* 0x0000001314147246 */ /* 0x000fe40003800107 */
[C---:B----4-:R-:W-:Y:S02]  /*1da0*/  VIADDMNMX R21, R16.reuse, R21, R13, PT ;  /* 0x0000001510157246 */ /* 0x050fe4000380010d */
[----:B------:R-:W-:Y:S02]  /*1db0*/  VIADDMNMX R18, R16, R19, R18, PT ;  /* 0x0000001310127246 */ /* 0x000fe40003800112 */
[----:B-----5:R-:W-:-:S02]  /*1dc0*/  VIADDMNMX R13, R15, R17, R20, PT ;  /* 0x000000110f0d7246 */ /* 0x020fc40003800114 */
[-C--:B------:R-:W-:Y:S02]  /*1dd0*/  VIADDMNMX R11, R15, R12.reuse, R0, PT ;  /* 0x0000000c0f0b7246 */ /* 0x080fe40003800100 */
[C---:B------:R-:W-:Y:S02]  /*1de0*/  VIADDMNMX R7, R14.reuse, R12, R21, PT ;  /* 0x0000000c0e077246 */ /* 0x040fe40003800115 */
[----:B------:R-:W-:Y:S01]  /*1df0*/  VIADDMNMX R17, R14, R17, R18, PT ;  /* 0x000000110e117246 */ /* 0x000fe20003800112 */
[----:B------:R-:W-:Y:S06]  /*1e00*/  BRA.U UP0, `(.L_x_0) ;  /* 0xffffffed00ec7547 */ /* 0x000fec000b83ffff */
[----:B------:R-:W-:Y:S04]  /*1e10*/  STG.E desc[UR6][R2.64], R11 ;  /* 0x0000000b02007986 */ /* 0x000fe8000c101906 */
[----:B------:R-:W-:Y:S04]  /*1e20*/  STG.E desc[UR6][R2.64+0x64], R7 ;  /* 0x0000640702007986 */ /* 0x000fe8000c101906 */
[----:B------:R-:W-:Y:S04]  /*1e30*/  STS [R8], R11 ;  /* 0x0000000b08007388 */ /* 0x000fe80000000800 */
[----:B------:R-:W-:Y:S04]  /*1e40*/  STS [R8+0x64], R7 ;  /* 0x0000640708007388 */ /* 0x000fe80000000800 */
[----:B------:R-:W-:Y:S04]  /*1e50*/  STS [R8+0x1388], R13 ;  /* 0x0013880d08007388 */ /* 0x000fe80000000800 */
[----:B------:R-:W-:Y:S04]  /*1e60*/  STS [R8+0x13ec], R17 ;  /* 0x0013ec1108007388 */ /* 0x000fe80000000800 */
[----:B------:R-:W-:Y:S04]  /*1e70*/  STG.E desc[UR6][R4.64], R13 ;  /* 0x0000000d04007986 */ /* 0x000fe8000c101906 */
[----:B------:R-:W-:Y:S01]  /*1e80*/  STG.E desc[UR6][R4.64+0x64], R17 ;  /* 0x0000641104007986 */ /* 0x000fe2000c101906 */
[----:B------:R-:W-:Y:S05]  /*1e90*/  EXIT ;  /* 0x000000000000794d */ /* 0x000fea0003800000 */
.L_x_1:
[----:B------:R-:W-:-:S00]  /*1ea0*/  BRA `(.L_x_1) ;  /* 0xfffffffc00fc7947 */ /* 0x000fc0000383ffff */
[----:B------:R-:W-:-:S00]  /*1eb0*/  NOP ;  /* 0x0000000000007918 */ /* 0x000fc00000000000 */
        /* <DEDUP_REMOVED lines=12> */
.L_x_6:


//--------------------- .text._Z10BFW_phase2Pimii --------------------------
	.section	.text._Z10BFW_phase2Pimii,"ax",@progbits
	.align	128
        .global         _Z10BFW_phase2Pimii
        .type           _Z10BFW_phase2Pimii,@function
        .size           _Z10BFW_phase2Pimii,(.L_x_7 - _Z10BFW_phase2Pimii)
        .other          _Z10BFW_phase2Pimii,@"STO_CUDA_ENTRY STV_DEFAULT"
_Z10BFW_phase2Pimii:
.text._Z10BFW_phase2Pimii:
[----:B------:R-:W-:Y:S01]  /*0000*/  LDC R1, c[0x0][0x37c] ;  /* 0x0000df00ff017b82 */ /* 0x000fe20000000800 */
[----:B------:R-:W0:Y:S07]  /*0010*/  S2R R8, SR_TID.Y ;  /* 0x0000000000087919 */ /* 0x000e2e0000002200 */
[----:B------:R-:W0:Y:S01]  /*0020*/  LDC.64 R4, c[0x0][0x390] ;  /* 0x0000e400ff047b82 */ /* 0x000e220000000a00 */
[----:B------:R-:W1:Y:S01]  /*0030*/  LDCU.128 UR12, c[0x0][0x380] ;  /* 0x00007000ff0c77ac */ /* 0x000e620008000c00 */
[----:B------:R-:W2:Y:S01]  /*0040*/  S2R R0, SR_TID.X ;  /* 0x0000000000007919 */ /* 0x000ea20000002100 */
[----:B------:R-:W3:Y:S05]  /*0050*/  LDCU.64 UR8, c[0x0][0x358] ;  /* 0x00006b00ff0877ac */ /* 0x000eea0008000a00 */
[----:B------:R-:W4:Y:S01]  /*0060*/  S2UR UR4, SR_CTAID.X ;  /* 0x00000000000479c3 */ /* 0x000f220000002500 */
[--C-:B0-----:R-:W-:Y:S01]  /*0070*/  IMAD.IADD R11, R8, 0x1, R5.reuse ;  /* 0x00000001080b7824 */ /* 0x101fe200078e0205 */
[----:B----4-:R-:W-:Y:S01]  /*0080*/  ISETP.LE.U32.AND P0, PT, R4, UR4, PT ;  /* 0x0000000404007c0c */ /* 0x010fe2000bf03070 */
[----:B------:R-:W-:Y:S01]  /*0090*/  UIADD3 UR5, UPT, UPT, UR4, 0x1, URZ ;  /* 0x0000000104057890 */ /* 0x000fe2000fffe0ff */
[----:B--2---:R-:W-:-:S02]  /*00a0*/  IMAD.IADD R22, R0, 0x1, R5 ;  /* 0x0000000100167824 */ /* 0x004fc400078e0205 */
[----:B------:R-:W-:Y:S01]  /*00b0*/  SHF.R.S32.HI R2, RZ, 0x1f, R11 ;  /* 0x0000001fff027819 */ /* 0x000fe2000001140b */
[----:B------:R-:W-:Y:S02]  /*00c0*/  VIADD R19, R11, 0x19 ;  /* 0x000000190b137836 */ /* 0x000fe40000000000 */
[----:B------:R-:W-:Y:S01]  /*00d0*/  IMAD.U32 R21, RZ, RZ, UR5 ;  /* 0x00000005ff157e24 */ /* 0x000fe2000f8e00ff */
[----:B------:R-:W-:Y:S01]  /*00e0*/  SHF.R.S32.HI R23, RZ, 0x1f, R22 ;  /* 0x0000001fff177819 */ /* 0x000fe20000011416 */
[----:B-1----:R-:W-:-:S04]  /*00f0*/  IMAD R2, R2, UR14, RZ ;  /* 0x0000000e02027c24 */ /* 0x002fc8000f8e02ff */
[C---:B------:R-:W-:Y:S02]  /*0100*/  IMAD R7, R11.reuse, UR15, R2 ;  /* 0x0000000f0b077c24 */ /* 0x040fe4000f8e0202 */
[----:B------:R-:W-:-:S04]  /*0110*/  IMAD.WIDE.U32 R2, R11, UR14, R22 ;  /* 0x0000000e0b027c25 */ /* 0x000fc8000f8e0016 */
[----:B------:R-:W-:Y:S01]  /*0120*/  @!P0 IMAD R21, RZ, RZ, UR4 ;  /* 0x00000004ff158e24 */ /* 0x000fe2000f8e02ff */
[C---:B------:R-:W-:Y:S01]  /*0130*/  LEA R4, P1, R2.reuse, UR12, 0x2 ;  /* 0x0000000c02047c11 */ /* 0x040fe2000f8210ff */
[----:B------:R-:W-:Y:S01]  /*0140*/  IMAD.IADD R5, R7, 0x1, R3 ;  /* 0x0000000107057824 */ /* 0x000fe200078e0203 */
[----:B------:R-:W-:Y:S01]  /*0150*/  SHF.R.S32.HI R3, RZ, 0x1f, R19 ;  /* 0x0000001fff037819 */ /* 0x000fe20000011413 */
[C---:B------:R-:W-:Y:S02]  /*0160*/  IMAD R13, R21.reuse, 0x32, R8 ;  /* 0x00000032150d7824 */ /* 0x040fe400078e0208 */
[----:B------:R-:W-:Y:S01]  /*0170*/  IMAD R20, R21, 0x32, R0 ;  /* 0x0000003215147824 */ /* 0x000fe200078e0200 */
[----:B------:R-:W-:Y:S01]  /*0180*/  LEA.HI.X R5, R2, UR13, R5, 0x2, P1 ;  /* 0x0000000d02057c11 */ /* 0x000fe200088f1405 */
[----:B------:R-:W-:-:S04]  /*0190*/  IMAD.WIDE.U32 R14, R13, UR14, R22 ;  /* 0x0000000e0d0e7c25 */ /* 0x000fc8000f8e0016 */
[----:B------:R-:W-:Y:S01]  /*01a0*/  IMAD R6, R3, UR14, RZ ;  /* 0x0000000e03067c24 */ /* 0x000fe2000f8e02ff */
[----:B------:R-:W-:Y:S01]  /*01b0*/  LEA R12, P0, R14, UR12, 0x2 ;  /* 0x0000000c0e0c7c11 */ /* 0x000fe2000f8010ff */
[----:B------:R-:W-:Y:S01]  /*01c0*/  VIADD R17, R13, 0x19 ;  /* 0x000000190d117836 */ /* 0x000fe20000000000 */
[----:B---3--:R-:W2:Y:S01]  /*01d0*/  LDG.E R24, desc[UR8][R4.64+0x64] ;  /* 0x0000640804187981 */ /* 0x008ea2000c1e1900 */
[----:B------:R-:W-:Y:S02]  /*01e0*/  IMAD.MOV.U32 R21, RZ, RZ, RZ ;  /* 0x000000ffff157224 */ /* 0x000fe400078e00ff */
[----:B------:R-:W-:-:S04]  /*01f0*/  IMAD.WIDE.U32 R2, R19, UR14, R22 ;  /* 0x0000000e13027c25 */ /* 0x000fc8000f8e0016 */
[----:B------:R-:W-:Y:S02]  /*0200*/  IMAD R13, R13, UR15, R15 ;  /* 0x0000000f0d0d7c24 */ /* 0x000fe4000f8e020f */
[----:B------:R-:W-:Y:S01]  /*0210*/  IMAD R9, R19, UR15, R6 ;  /* 0x0000000f13097c24 */ /* 0x000fe2000f8e0206 */
[----:B------:R-:W-:Y:S01]  /*0220*/  LEA R6, P3, R2, UR12, 0x2 ;  /* 0x0000000c02067c11 */ /* 0x000fe2000f8610ff */
[----:B------:R-:W-:Y:S01]  /*0230*/  IMAD.WIDE.U32 R10, R11, UR14, R20 ;  /* 0x0000000e0b0a7c25 */ /* 0x000fe2000f8e0014 */
[----:B------:R-:W-:-:S03]  /*0240*/  LEA.HI.X R13, R14, UR13, R13, 0x2, P0 ;  /* 0x0000000d0e0d7c11 */ /* 0x000fc600080f140d */
[----:B------:R-:W-:Y:S01]  /*0250*/  IMAD.WIDE.U32 R22, R17, UR14, R22 ;  /* 0x0000000e11167c25 */ /* 0x000fe2000f8e0016 */
[----:B------:R-:W-:-:S03]  /*0260*/  LEA R16, P1, R10, UR12, 0x2 ;  /* 0x0000000c0a107c11 */ /* 0x000fc6000f8210ff */
[----:B------:R-:W-:Y:S01]  /*0270*/  IMAD.WIDE.U32 R20, R19, UR14, R20 ;  /* 0x0000000e13147c25 */ /* 0x000fe2000f8e0014 */
[----:B------:R-:W-:-:S03]  /*0280*/  LEA R14, P0, R22, UR12, 0x2 ;  /* 0x0000000c160e7c11 */ /* 0x000fc6000f8010ff */
[----:B------:R-:W-:Y:S01]  /*0290*/  IMAD.IADD R3, R9, 0x1, R3 ;  /* 0x0000000109037824 */ /* 0x000fe200078e0203 */
[----:B------:R-:W-:Y:S01]  /*02a0*/  LEA R18, P2, R20, UR12, 0x2 ;  /* 0x0000000c14127c11 */ /* 0x000fe2000f8410ff */
[----:B------:R-:W-:Y:S02]  /*02b0*/  IMAD R17, R17, UR15, R23 ;  /* 0x0000000f11117c24 */ /* 0x000fe4000f8e0217 */
[----:B------:R-:W-:Y:S01]  /*02c0*/  IMAD.IADD R11, R11, 0x1, R7 ;  /* 0x000000010b0b7824 */ /* 0x000fe200078e0207 */
[----:B------:R-:W-:Y:S01]  /*02d0*/  LEA.HI.X R7, R2, UR13, R3, 0x2, P3 ;  /* 0x0000000d02077c11 */ /* 0x000fe200098f1403 */
[----:B------:R-:W-:Y:S01]  /*02e0*/  IMAD.IADD R9, R21, 0x1, R9 ;  /* 0x0000000115097824 */ /* 0x000fe200078e0209 */
[----:B------:R-:W-:Y:S02]  /*02f0*/  LEA.HI.X R15, R22, UR13, R17, 0x2, P0 ;  /* 0x0000000d160f7c11 */ /* 0x000fe400080f1411 */
[----:B------:R-:W-:Y:S01]  /*0300*/  LEA.HI.X R17, R10, UR13, R11, 0x2, P1 ;  /* 0x0000000d0a117c11 */ /* 0x000fe200088f140b */
[----:B------:R-:W3:Y:S01]  /*0310*/  LDG.E R22, desc[UR8][R6.64] ;  /* 0x0000000806167981 */ /* 0x000ee2000c1e1900 */
[----:B------:R-:W-:-:S03]  /*0320*/  LEA.HI.X R19, R20, UR13, R9, 0x2, P2 ;  /* 0x0000000d14137c11 */ /* 0x000fc600090f1409 */
[----:B------:R-:W4:Y:S04]  /*0330*/  LDG.E R20, desc[UR8][R12.64] ;  /* 0x000000080c147981 */ /* 0x000f28000c1e1900 */
[----:B------:R-:W5:Y:S04]  /*0340*/  LDG.E R11, desc[UR8][R12.64+0x64] ;  /* 0x000064080c0b7981 */ /* 0x000f68000c1e1900 */
[----:B------:R-:W2:Y:S04]  /*0350*/  LDG.E R9, desc[UR8][R14.64] ;  /* 0x000000080e097981 */ /* 0x000ea8000c1e1900 */
[----:B------:R-:W3:Y:S04]  /*0360*/  LDG.E R29, desc[UR8][R14.64+0x64] ;  /* 0x000064080e1d7981 */ /* 0x000ee8000c1e1900 */
[----:B------:R-:W3:Y:S04]  /*0370*/  LDG.E R21, desc[UR8][R16.64] ;  /* 0x0000000810157981 */ /* 0x000ee8000c1e1900 */
[----:B------:R-:W3:Y:S04]  /*0380*/  LDG.E R27, desc[UR8][R16.64+0x64] ;  /* 0x00006408101b7981 */ /* 0x000ee8000c1e1900 */
[----:B------:R-:W3:Y:S04]  /*0390*/  LDG.E R25, desc[UR8][R18.64] ;  /* 0x0000000812197981 */ /* 0x000ee8000c1e1900 */
[----:B------:R-:W3:Y:S04]  /*03a0*/  LDG.E R23, desc[UR8][R18.64+0x64] ;  /* 0x0000640812177981 */ /* 0x000ee8000c1e1900 */
[----:B------:R0:W3:Y:S04]  /*03b0*/  LDG.E R10, desc[UR8][R4.64] ;  /* 0x00000008040a7981 */ /* 0x0000e8000c1e1900 */
[----:B------:R1:W3:Y:S01]  /*03c0*/  LDG.E R26, desc[UR8][R6.64+0x64] ;  /* 0x00006408061a7981 */ /* 0x0002e2000c1e1900 */
[----:B------:R-:W1:Y:S01]  /*03d0*/  S2UR UR6, SR_CgaCtaId ;  /* 0x00000000000679c3 */ /* 0x000e620000008800 */
[----:B------:R-:W-:-:S02]  /*03e0*/  UMOV UR4, 0x400 ;  /* 0x0000040000047882 */ /* 0x000fc40000000000 */
[----:B------:R-:W-:Y:S01]  /*03f0*/  UIADD3 UR5, UPT, UPT, UR4, 0x2710, URZ ;  /* 0x0000271004057890 */ /* 0x000fe2000fffe0ff */
[----:B0-----:R-:W-:Y:S02]  /*0400*/  IMAD.MOV.U32 R5, RZ, RZ, 0xc8 ;  /* 0x000000c8ff057424 */ /* 0x001fe400078e00ff */
[----:B------:R-:W-:Y:S01]  /*0410*/  IMAD.MOV.U32 R4, RZ, RZ, 0xc8 ;  /* 0x000000c8ff047424 */ /* 0x000fe200078e00ff */
[----:B-1----:R-:W-:Y:S02]  /*0420*/  ULEA UR7, UR6, UR4, 0x18 ;  /* 0x0000000406077291 */ /* 0x002fe4000f8ec0ff */
[----:B------:R-:W-:Y:S02]  /*0430*/  UIADD3 UR4, UPT, UPT, UR4, 0x4e20, URZ ;  /* 0x00004e2004047890 */ /* 0x000fe4000fffe0ff */
[----:B------:R-:W-:Y:S02]  /*0440*/  ULEA UR5, UR6, UR5, 0x18 ;  /* 0x0000000506057291 */ /* 0x000fe4000f8ec0ff */
[----:B------:R-:W-:Y:S01]  /*0450*/  IMAD.U32 R3, RZ, RZ, UR7 ;  /* 0x00000007ff037e24 */ /* 0x000fe2000f8e00ff */
[----:B------:R-:W-:-:S03]  /*0460*/  ULEA UR6, UR6, UR4, 0x18 ;  /* 0x0000000406067291 */ /* 0x000fc6000f8ec0ff */
[C---:B------:R-:W-:Y:S02]  /*0470*/  IMAD R3, R8.reuse, 0xc8, R3 ;  /* 0x000000c808037824 */ /* 0x040fe400078e0203 */
[C---:B------:R-:W-:Y:S02]  /*0480*/  IMAD R7, R8.reuse, R5, UR5 ;  /* 0x0000000508077e24 */ /* 0x040fe4000f8e0205 */
[----:B------:R-:W-:Y:S02]  /*0490*/  IMAD R5, R8, R4, UR6 ;  /* 0x0000000608057e24 */ /* 0x000fe4000f8e0204 */
[C---:B------:R-:W-:Y:S02]  /*04a0*/  IMAD R2, R0.reuse, 0x4, R3 ;  /* 0x0000000400027824 */ /* 0x040fe400078e0203 */
[C---:B------:R-:W-:Y:S02]  /*04b0*/  IMAD R4, R0.reuse, 0x4, R7 ;  /* 0x0000000400047824 */ /* 0x040fe400078e0207 */
[C---:B------:R-:W-:Y:S01]  /*04c0*/  IMAD R6, R0.reuse, 0x4, R5 ;  /* 0x0000000400067824 */ /* 0x040fe200078e0205 */
[----:B------:R-:W-:Y:S01]  /*04d0*/  LEA R8, R0, UR6, 0x2 ;  /* 0x0000000600087c11 */ /* 0x000fe2000f8e10ff */
[----:B----4-:R-:W-:Y:S04]  /*04e0*/  STS [R2], R20 ;  /* 0x0000001402007388 */ /* 0x010fe80000000800 */
[----:B-----5:R-:W-:Y:S04]  /*04f0*/  STS [R2+0x64], R11 ;  /* 0x0000640b02007388 */ /* 0x020fe80000000800 */
[----:B--2---:R-:W-:Y:S04]  /*0500*/  STS [R2+0x1388], R9 ;  /* 0x0013880902007388 */ /* 0x004fe80000000800 */
[----:B---3--:R-:W-:Y:S04]  /*0510*/  STS [R2+0x13ec], R29 ;  /* 0x0013ec1d02007388 */ /* 0x008fe80000000800 */
[----:B------:R-:W-:Y:S04]  /*0520*/  STS [R4], R21 ;  /* 0x0000001504007388 */ /* 0x000fe80000000800 */
[----:B------:R-:W-:Y:S04]  /*0530*/  STS [R4+0x64], R27 ;  /* 0x0000641b04007388 */ /* 0x000fe80000000800 */
[----:B------:R-:W-:Y:S04]  /*0540*/  STS [R4+0x1388], R25 ;  /* 0x0013881904007388 */ /* 0x000fe80000000800 */
[----:B------:R-:W-:Y:S04]  /*0550*/  STS [R4+0x13ec], R23 ;  /* 0x0013ec1704007388 */ /* 0x000fe80000000800 */
[----:B------:R-:W-:Y:S04]  /*0560*/  STS [R6], R10 ;  /* 0x0000000a06007388 */ /* 0x000fe80000000800 */
[----:B------:R-:W-:Y:S04]  /*0570*/  STS [R6+0x64], R24 ;  /* 0x0000641806007388 */ /* 0x000fe80000000800 */
[----:B------:R-:W-:Y:S04]  /*0580*/  STS [R6+0x1388], R22 ;  /* 0x0013881606007388 */ /* 0x000fe80000000800 */
[----:B------:R-:W-:Y:S01]  /*0590*/  STS [R6+0x13ec], R26 ;  /* 0x0013ec1a06007388 */ /* 0x000fe20000000800 */
[----:B------:R-:W-:Y:S06]  /*05a0*/  BAR.SYNC.DEFER_BLOCKING 0x0 ;  /* 0x0000000000007b1d */ /* 0x000fec0000010000 */
[----:B------:R-:W-:Y:S04]  /*05b0*/  LDS R29, [R2] ;  /* 0x00000000021d7984 */ /* 0x000fe80000000800 */
[----:B------:R-:W-:Y:S04]  /*05c0*/  LDS R20, [R3] ;  /* 0x0000000003147984 */ /* 0x000fe80000000800 */
[----:B------:R-:W0:Y:S04]  /*05d0*/  LDS R28, [R8] ;  /* 0x00000000081c7984 */ /* 0x000e280000000800 */
[----:B------:R-:W-:Y:S04]  /*05e0*/  LDS R9, [R4] ;  /* 0x0000000004097984 */ /* 0x000fe80000000800 */
[----:B------:R-:W-:Y:S04]  /*05f0*/  LDS R7, [R4+0x64] ;  /* 0x0000640004077984 */ /* 0x000fe80000000800 */
[----:B------:R-:W-:Y:S04]  /*0600*/  LDS R23, [R4+0x1388] ;  /* 0x0013880004177984 */ /* 0x000fe80000000800 */
[----:B------:R-:W-:Y:S04]  /*0610*/  LDS R11, [R4+0x13ec] ;  /* 0x0013ec00040b7984 */ /* 0x000fe80000000800 */
[----:B------:R-:W-:Y:S04]  /*0620*/  LDS R27, [R2+0x64] ;  /* 0x00006400021b7984 */ /* 0x000fe80000000800 */
[----:B------:R-:W-:Y:S04]  /*0630*/  LDS R25, [R2+0x1388] ;  /* 0x0013880002197984 */ /* 0x000fe80000000800 */
[----:B------:R-:W-:Y:S01]  /*0640*/  LDS R21, [R2+0x13ec] ;  /* 0x0013ec0002157984 */ /* 0x000fe20000000800 */
[----:B0-----:R-:W-:-:S05]  /*0650*/  VIADDMNMX R29, R28, R20, R29, PT ;  /* 0x000000141c1d7246 */ /* 0x001fca000380011d */
[----:B------:R-:W-:Y:S04]  /*0660*/  STS [R2], R29 ;  /* 0x0000001d02007388 */ /* 0x000fe80000000800 */
[----:B------:R-:W-:Y:S04]  /*0670*/  LDS R6, [R3] ;  /* 0x0000000003067984 */ /* 0x000fe80000000800 */
[----:B------:R-:W0:Y:S02]  /*0680*/  LDS R10, [R8+0x64] ;  /* 0x00006400080a7984 */ /* 0x000e240000000800 */
[----:B0-----:R-:W-:-:S05]  /*0690*/  VIADDMNMX R27, R10, R6, R27, PT ;  /* 0x000000060a1b7246 */ /* 0x001fca000380011b */
[----:B------:R-:W-:Y:S04]  /*06a0*/  STS [R2+0x64], R27 ;  /* 0x0000641b02007388 */ /* 0x000fe80000000800 */
[----:B------:R-:W0:Y:S02]  /*06b0*/  LDS R6, [R3+0x1388] ;  /* 0x0013880003067984 */ /* 0x000e240000000800 */
[----:B0-----:R-:W-:-:S05]  /*06c0*/  VIADDMNMX R25, R28, R6, R25, PT ;  /* 0x000000061c197246 */ /* 0x001fca0003800119 */
[----:B------:R-:W-:Y:S04]  /*06d0*/  STS [R2+0x1388], R25 ;  /* 0x0013881902007388 */ /* 0x000fe80000000800 */
[----:B------:R-:W0:Y:S02]  /*06e0*/  LDS R6, [R3+0x1388] ;  /* 0x0013880003067984 */ /* 0x000e240000000800 */
[----:B0-----:R-:W-:Y:S02]  /*06f0*/  VIADDMNMX R21, R10, R6, R21, PT ;  /* 0x000000060a157246 */ /* 0x001fe40003800115 */
[----:B------:R-:W-:-:S03]  /*0700*/  LEA R6, R0, UR5, 0x2 ;  /* 0x0000000500067c11 */ /* 0x000fc6000f8e10ff */
[----:B------:R-:W-:Y:S04]  /*0710*/  STS [R2+0x13ec], R21 ;  /* 0x0013ec1502007388 */ /* 0x000fe80000000800 */
[----:B------:R-:W-:Y:S04]  /*0720*/  LDS R10, [R5] ;  /* 0x00000000050a7984 */ /* 0x000fe80000000800 */
[----:B------:R-:W0:Y:S02]  /*0730*/  LDS R20, [R6] ;  /* 0x0000000006147984 */ /* 0x000e240000000800 */
[----:B0-----:R-:W-:-:S05]  /*0740*/  VIADDMNMX R9, R20, R10, R9, PT ;  /* 0x0000000a14097246 */ /* 0x001fca0003800109 */
[----:B------:R-:W-:Y:S04]  /*0750*/  STS [R4], R9 ;  /* 0x0000000904007388 */ /* 0x000fe80000000800 */
[----:B------:R-:W0:Y:S02]  /*0760*/  LDS R20, [R6+0x64] ;  /* 0x0000640006147984 */ /* 0x000e240000000800 */
[----:B0-----:R-:W-:-:S05]  /*0770*/  VIADDMNMX R7, R20, R10, R7, PT ;  /* 0x0000000a14077246 */ /* 0x001fca0003800107 */
[----:B------:R-:W-:Y:S04]  /*0780*/  STS [R4+0x64], R7 ;  /* 0x0000640704007388 */ /* 0x000fe80000000800 */
[----:B------:R-:W-:Y:S04]  /*0790*/  LDS R10, [R5+0x1388] ;  /* 0x00138800050a7984 */ /* 0x000fe80000000800 */
[----:B------:R-:W0:Y:S02]  /*07a0*/  LDS R20, [R6] ;  /* 0x0000000006147984 */ /* 0x000e240000000800 */
[----:B0-----:R-:W-:-:S05]  /*07b0*/  VIADDMNMX R23, R20, R10, R23, PT ;  /* 0x0000000a14177246 */ /* 0x001fca0003800117 */
[----:B------:R-:W-:Y:S04]  /*07c0*/  STS [R4+0x1388], R23 ;  /* 0x0013881704007388 */ /* 0x000fe80000000800 */
[----:B------:R-:W0:Y:S02]  /*07d0*/  LDS R20, [R6+0x64] ;  /* 0x0000640006147984 */ /* 0x000e240000000800 */
[----:B0-----:R-:W-:-:S05]  /*07e0*/  VIADDMNMX R11, R20, R10, R11, PT ;  /* 0x0000000a140b7246 */ /* 0x001fca000380010b */
[----:B------:R-:W-:Y:S04]  /*07f0*/  STS [R4+0x13ec], R11 ;  /* 0x0013ec0b04007388 */ /* 0x000fe80000000800 */
[----:B------:R-:W-:Y:S04]  /*0800*/  LDS R20, [R3+0x4] ;  /* 0x0000040003147984 */ /* 0x000fe80000000800 */
[----:B------:R-:W0:Y:S02]  /*0810*/  LDS R10, [R8+0xc8] ;  /* 0x0000c800080a7984 */ /* 0x000e240000000800 */
[----:B0-----:R-:W-:-:S05]  /*0820*/  VIADDMNMX R29, R10, R20, R29, PT ;  /* 0x000000140a1d7246 */ /* 0x001fca000380011d */
[----:B------:R-:W-:Y:S04]  /*0830*/  STS [R2], R29 ;  /* 0x0000001d02007388 */ /* 0x000fe80000000800 */
[----:B------:R-:W-:Y:S04]  /*0840*/  LDS R22, [R3+0x4] ;  /* 0x0000040003167984 */ /* 0x000fe80000000800 */
[----:B------:R-:W0:Y:S02]  /*0850*/  LDS R20, [R8+0x12c] ;  /* 0x00012c0008147984 */ /* 0x000e240000000800 */
[----:B0-----:R-:W-:-:S05]  /*0860*/  VIADDMNMX R27, R20, R22, R27, PT ;  /* 0x00000016141b7246 */ /* 0x001fca000380011b */
[----:B------:R-:W-:Y:S04]  /*0870*/  STS [R2+0x64], R27 ;  /* 0x0000641b02007388 */ /* 0x000fe80000000800 */
[----:B------:R-:W0:Y:S02]  /*0880*/  LDS R22, [R3+0x138c] ;  /* 0x00138c0003167984 */ /* 0x000e240000000800 */
        /* <DEDUP_REMOVED lines=9> */
[----:B------:R-:W0:Y:S02]  /*0920*/  LDS R20, [R6+0x12c] ;  /* 0x00012c0006147984 */ /* 0x000e240000000800 */
[----:B0-----:R-:W-:-:S05]  /*0930*/  VIADDMNMX R7, R20, R10, R7, PT ;  /* 0x0000000a14077246 */ /* 0x001fca0003800107 */
[----:B------:R-:W-:Y:S04]  /*0940*/  STS [R4+0x64], R7 ;  /* 0x0000640704007388 */ /* 0x000fe80000000800 */
[----:B------:R-:W-:Y:S04]  /*0950*/  LDS R10, [R5+0x138c] ;  /* 0x00138c00050a7984 */ /* 0x000fe80000000800 */
        /* <DEDUP_REMOVED lines=451> */
[----:B------:R-:W0:Y:S01]  /*2590*/  LDS R8, [R6+0xdac] ;  /* 0x000dac0006087984 */ /* 0x000e220000000800 */
[----:B------:R-:W-:Y:S01]  /*25a0*/  UMOV UR4, URZ ;  /* 0x000000ff00047c82 */ /* 0x000fe20008000000 */
[----:B0-----:R-:W-:-:S05]  /*25b0*/  VIADDMNMX R20, R8, R20, R11, PT ;  /* 0x0000001408147246 */ /* 0x001fca000380010b */
[----:B------:R0:W-:Y:S02]  /*25c0*/  STS [R4+0x13ec], R20 ;  /* 0x0013ec1404007388 */ /* 0x0001e40000000800 */
.L_x_2:
[----:B------:R-:W-:Y:S02]  /*25d0*/  UIMAD UR7, UR4, 0xc8, UR6 ;  /* 0x000000c8040778a4 */ /* 0x000fe4000f8e0206 */
[----:B------:R-:W-:Y:S02]  /*25e0*/  IMAD.U32 R6, RZ, RZ, UR4 ;  /* 0x00000004ff067e24 */ /* 0x000fe4000f8e00ff */
[----:B------:R-:W-:Y:S02]  /*25f0*/  IMAD.U32 R24, RZ, RZ, UR4 ;  /* 0x00000004ff187e24 */ /* 0x000fe4000f8e00ff */
[----:B------:R-:W-:Y:S01]  /*2600*/  IMAD R6, R6, 0x4, R3 ;  /* 0x0000000406067824 */ /* 0x000fe200078e0203 */
[----:B------:R-:W-:Y:S01]  /*2610*/  LEA R10, R0, UR7, 0x2 ;  /* 0x00000007000a7c11 */ /* 0x000fe2000f8e10ff */
[----:B------:R-:W-:-:S03]  /*2620*/  UIMAD UR7, UR4, 0xc8, UR5 ;  /* 0x000000c8040778a4 */ /* 0x000fc6000f8e0205 */
[----:B------:R-:W-:Y:S04]  /*2630*/  LDS R11, [R6+0x48] ;  /* 0x00004800060b7984 */ /* 0x000fe80000000800 */
[----:B-1----:R-:W1:Y:S02]  /*2640*/  LDS R8, [R10+0xe10] ;  /* 0x000e10000a087984 */ /* 0x002e640000000800 */
[----:B-1----:R-:W-:-:S05]  /*2650*/  VIADDMNMX R29, R8, R11, R29, PT ;  /* 0x0000000b081d7246 */ /* 0x002fca000380011d */
[----:B------:R-:W-:Y:S04]  /*2660*/  STS [R2], R29 ;  /* 0x0000001d02007388 */ /* 0x000fe80000000800 */
[----:B------:R-:W-:Y:S04]  /*2670*/  LDS R11, [R6+0x48] ;  /* 0x00004800060b7984 */ /* 0x000fe80000000800 */
[----:B------:R-:W1:Y:S02]  /*2680*/  LDS R22, [R10+0xe74] ;  /* 0x000e74000a167984 */ /* 0x000e640000000800 */
[----:B-1----:R-:W-:-:S05]  /*2690*/  VIADDMNMX R27, R22, R11, R27, PT ;  /* 0x0000000b161b7246 */ /* 0x002fca000380011b */
[----:B------:R-:W-:Y:S04]  /*26a0*/  STS [R2+0x64], R27 ;  /* 0x0000641b02007388 */ /* 0x000fe80000000800 */
[----:B------:R-:W1:Y:S02]  /*26b0*/  LDS R11, [R6+0x13d0] ;  /* 0x0013d000060b7984 */ /* 0x000e640000000800 */
[----:B-1----:R-:W-:Y:S02]  /*26c0*/  VIADDMNMX R25, R8, R11, R25, PT ;  /* 0x0000000b08197246 */ /* 0x002fe40003800119 */
[----:B------:R-:W-:Y:S01]  /*26d0*/  LEA R11, R0, UR7, 0x2 ;  /* 0x00000007000b7c11 */ /* 0x000fe2000f8e10ff */
[----:B------:R-:W-:Y:S02]  /*26e0*/  UMOV UR7, 0xc8 ;  /* 0x000000c800077882 */ /* 0x000fe40000000000 */
[----:B------:R-:W-:Y:S01]  /*26f0*/  STS [R2+0x1388], R25 ;  /* 0x0013881902007388 */ /* 0x000fe20000000800 */
[----:B------:R-:W-:-:S02]  /*2700*/  UIMAD UR7, UR4, UR7, 0x1900 ;  /* 0x00001900040774a4 */ /* 0x000fc4000f8e0207 */
[----:B------:R-:W-:Y:S01]  /*2710*/  UIADD3 UR4, UPT, UPT, UR4, 0x20, URZ ;  /* 0x0000002004047890 */ /* 0x000fe2000fffe0ff */
[----:B------:R-:W1:Y:S01]  /*2720*/  LDS R8, [R6+0x13d0] ;  /* 0x0013d00006087984 */ /* 0x000e620000000800 */
[----:B------:R-:W-:Y:S02]  /*2730*/  UIADD3 UR10, UPT, UPT, UR6, UR7, URZ ;  /* 0x00000007060a7290 */ /* 0x000fe4000fffe0ff */
[----:B------:R-:W-:Y:S02]  /*2740*/  UIADD3 UR7, UPT, UPT, UR5, UR7, URZ ;  /* 0x0000000705077290 */ /* 0x000fe4000fffe0ff */
[----:B------:R-:W-:Y:S01]  /*2750*/  UISETP.NE.AND UP0, UPT, UR4, 0x20, UPT ;  /* 0x000000200400788c */ /* 0x000fe2000bf05270 */
[----:B-1----:R-:W-:Y:S01]  /*2760*/  VIADDMNMX R21, R22, R8, R21, PT ;  /* 0x0000000816157246 */ /* 0x002fe20003800115 */
[----:B------:R-:W-:-:S04]  /*2770*/  IMAD R8, R24, 0x4, R5 ;  /* 0x0000000418087824 */ /* 0x000fc800078e0205 */
[----:B------:R-:W-:Y:S04]  /*2780*/  STS [R2+0x13ec], R21 ;  /* 0x0013ec1502007388 */ /* 0x000fe80000000800 */
[----:B------:R-:W-:Y:S04]  /*2790*/  LDS R22, [R8+0x48] ;  /* 0x0000480008167984 */ /* 0x000fe80000000800 */
[----:B------:R-:W1:Y:S02]  /*27a0*/  LDS R24, [R11+0xe10] ;  /* 0x000e10000b187984 */ /* 0x000e640000000800 */
[----:B-1----:R-:W-:-:S05]  /*27b0*/  VIADDMNMX R9, R24, R22, R9, PT ;  /* 0x0000001618097246 */ /* 0x002fca0003800109 */
[----:B------:R-:W-:Y:S04]  /*27c0*/  STS [R4], R9 ;  /* 0x0000000904007388 */ /* 0x000fe80000000800 */
[----:B------:R-:W1:Y:S02]  /*27d0*/  LDS R24, [R11+0xe74] ;  /* 0x000e74000b187984 */ /* 0x000e640000000800 */
[----:B-1----:R-:W-:-:S05]  /*27e0*/  VIADDMNMX R7, R24, R22, R7, PT ;  /* 0x0000001618077246 */ /* 0x002fca0003800107 */
[----:B------:R-:W-:Y:S04]  /*27f0*/  STS [R4+0x64], R7 ;  /* 0x0000640704007388 */ /* 0x000fe80000000800 */
[----:B------:R-:W-:Y:S04]  /*2800*/  LDS R22, [R8+0x13d0] ;  /* 0x0013d00008167984 */ /* 0x000fe80000000800 */
[----:B------:R-:W1:Y:S02]  /*2810*/  LDS R24, [R11+0xe10] ;  /* 0x000e10000b187984 */ /* 0x000e640000000800 */
[----:B-1----:R-:W-:-:S05]  /*2820*/  VIADDMNMX R23, R24, R22, R23, PT ;  /* 0x0000001618177246 */ /* 0x002fca0003800117 */
        /* <DEDUP_REMOVED lines=366> */
[----:B0-----:R-:W-:Y:S02]  /*3f10*/  VIADDMNMX R20, R22, R10, R20, PT ;  /* 0x0000000a16147246 */ /* 0x001fe40003800114 */
[----:B------:R-:W-:-:S03]  /*3f20*/  LEA R10, R0, UR10, 0x2 ;  /* 0x0000000a000a7c11 */ /* 0x000fc6000f8e10ff */
[----:B------:R-:W-:Y:S04]  /*3f30*/  STS [R4+0x13ec], R20 ;  /* 0x0013ec1404007388 */ /* 0x000fe80000000800 */
[----:B------:R-:W-:Y:S04]  /*3f40*/  LDS R24, [R6+0x80] ;  /* 0x0000800006187984 */ /* 0x000fe80000000800 */
[----:B------:R-:W0:Y:S02]  /*3f50*/  LDS R22, [R10] ;  /* 0x000000000a167984 */ /* 0x000e240000000800 */
        /* <DEDUP_REMOVED lines=502> */
[----:B------:R1:W-:Y:S01]  /*5ec0*/  STS [R4+0x13ec], R20 ;  /* 0x0013ec1404007388 */ /* 0x0003e20000000800 */
[----:B------:R-:W-:Y:S05]  /*5ed0*/  BRA.U UP0, `(.L_x_2) ;  /* 0xffffffc500bc7547 */ /* 0x000fea000b83ffff */
[----:B------:R-:W-:Y:S04]  /*5ee0*/  STG.E desc[UR8][R12.64], R29 ;  /* 0x0000001d0c007986 */ /* 0x000fe8000c101908 */
[----:B------:R-:W-:Y:S04]  /*5ef0*/  STG.E desc[UR8][R12.64+0x64], R27 ;  /* 0x0000641b0c007986 */ /* 0x000fe8000c101908 */
[----:B------:R-:W-:Y:S04]  /*5f00*/  STG.E desc[UR8][R14.64], R25 ;  /* 0x000000190e007986 */ /* 0x000fe8000c101908 */
[----:B------:R-:W-:Y:S04]  /*5f10*/  STG.E desc[UR8][R14.64+0x64], R21 ;  /* 0x000064150e007986 */ /* 0x000fe8000c101908 */
[----:B------:R-:W-:Y:S04]  /*5f20*/  STG.E desc[UR8][R16.64], R9 ;  /* 0x0000000910007986 */ /* 0x000fe8000c101908 */
[----:B------:R-:W-:Y:S04]  /*5f30*/  STG.E desc[UR8][R16.64+0x64], R7 ;  /* 0x0000640710007986 */ /* 0x000fe8000c101908 */
[----:B------:R-:W-:Y:S04]  /*5f40*/  STG.E desc[UR8][R18.64], R23 ;  /* 0x0000001712007986 */ /* 0x000fe8000c101908 */
[----:B------:R-:W-:Y:S01]  /*5f50*/  STG.E desc[UR8][R18.64+0x64], R20 ;  /* 0x0000641412007986 */ /* 0x000fe2000c101908 */
[----:B------:R-:W-:Y:S05]  /*5f60*/  EXIT ;  /* 0x000000000000794d */ /* 0x000fea0003800000 */
.L_x_3:
        /* <DEDUP_REMOVED lines=9> */
.L_x_7:


//--------------------- .text._Z10BFW_phase1Pimii --------------------------
	.section	.text._Z10BFW_phase1Pimii,"ax",@progbits
	.align	128
        .global         _Z10BFW_phase1Pimii
        .type           _Z10BFW_phase1Pimii,@function
        .size           _Z10BFW_phase1Pimii,(.L_x_8 - _Z10BFW_phase1Pimii)
        .other          _Z10BFW_phase1Pimii,@"STO_CUDA_ENTRY STV_DEFAULT"
_Z10BFW_phase1Pimii:
.text._Z10BFW_phase1Pimii:
[----:B------:R-:W-:Y:S01]  /*0000*/  LDC R1, c[0x0][0x37c] ;  /* 0x0000df00ff017b82 */ /* 0x000fe20000000800 */
[----:B------:R-:W0:Y:S01]  /*0010*/  S2R R10, SR_TID.Y ;  /* 0x00000000000a7919 */ /* 0x000e220000002200 */
[----:B------:R-:W0:Y:S01]  /*0020*/  LDCU UR4, c[0x0][0x394] ;  /* 0x00007280ff0477ac */ /* 0x000e220008000800 */
[----:B------:R-:W1:Y:S01]  /*0030*/  S2R R0, SR_TID.X ;  /* 0x0000000000007919 */ /* 0x000e620000002100 */
[----:B------:R-:W2:Y:S01]  /*0040*/  LDCU.128 UR8, c[0x0][0x380] ;  /* 0x00007000ff0877ac */ /* 0x000ea20008000c00 */
[----:B0-----:R-:W-:-:S04]  /*0050*/  VIADD R5, R10, UR4 ;  /* 0x000000040a057c36 */ /* 0x001fc80008000000 */
[----:B------:R-:W-:Y:S01]  /*0060*/  VIADD R11, R5, 0x19 ;  /* 0x00000019050b7836 */ /* 0x000fe20000000000 */
[----:B------:R-:W-:Y:S01]  /*0070*/  SHF.R.S32.HI R4, RZ, 0x1f, R5 ;  /* 0x0000001fff047819 */ /* 0x000fe20000011405 */
[----:B-1----:R-:W-:Y:S01]  /*0080*/  VIADD R2, R0, UR4 ;  /* 0x0000000400027c36 */ /* 0x002fe20008000000 */
[----:B------:R-:W0:Y:S02]  /*0090*/  LDCU.64 UR4, c[0x0][0x358] ;  /* 0x00006b00ff0477ac */ /* 0x000e240008000a00 */
[----:B------:R-:W-:Y:S01]  /*00a0*/  SHF.R.S32.HI R6, RZ, 0x1f, R11 ;  /* 0x0000001fff067819 */ /* 0x000fe2000001140b */
[----:B--2---:R-:W-:Y:S01]  /*00b0*/  IMAD R4, R4, UR10, RZ ;  /* 0x0000000a04047c24 */ /* 0x004fe2000f8e02ff */
[----:B------:R-:W-:-:S03]  /*00c0*/  SHF.R.S32.HI R3, RZ, 0x1f, R2 ;  /* 0x0000001fff037819 */ /* 0x000fc60000011402 */
[----:B------:R-:W-:Y:S02]  /*00d0*/  IMAD R12, R6, UR10, RZ ;  /* 0x0000000a060c7c24 */ /* 0x000fe4000f8e02ff */
[----:B------:R-:W-:-:S04]  /*00e0*/  IMAD.WIDE.U32 R6, R5, UR10, R2 ;  /* 0x0000000a05067c25 */ /* 0x000fc8000f8e0002 */
[----:B------:R-:W-:Y:S01]  /*00f0*/  IMAD.WIDE.U32 R8, R11, UR10, R2 ;  /* 0x0000000a0b087c25 */ /* 0x000fe2000f8e0002 */
[----:B------:R-:W-:-:S03]  /*0100*/  LEA R2, P0, R6, UR8, 0x2 ;  /* 0x0000000806027c11 */ /* 0x000fc6000f8010ff */
[----:B------:R-:W-:Y:S01]  /*0110*/  IMAD R3, R5, UR11, R4 ;  /* 0x0000000b05037c24 */ /* 0x000fe2000f8e0204 */
[----:B------:R-:W-:Y:S01]  /*0120*/  LEA R4, P1, R8, UR8, 0x2 ;  /* 0x0000000808047c11 */ /* 0x000fe2000f8210ff */
[----:B------:R-:W-:Y:S02]  /*0130*/  IMAD R5, R11, UR11, R12 ;  /* 0x0000000b0b057c24 */ /* 0x000fe4000f8e020c */
[----:B------:R-:W-:Y:S02]  /*0140*/  IMAD.IADD R3, R7, 0x1, R3 ;  /* 0x0000000107037824 */ /* 0x000fe400078e0203 */
[----:B------:R-:W-:-:S03]  /*0150*/  IMAD.IADD R5, R9, 0x1, R5 ;  /* 0x0000000109057824 */ /* 0x000fc600078e0205 */
[----:B------:R-:W-:Y:S02]  /*0160*/  LEA.HI.X R3, R6, UR9, R3, 0x2, P0 ;  /* 0x0000000906037c11 */ /* 0x000fe400080f1403 */
[----:B------:R-:W-:-:S03]  /*0170*/  LEA.HI.X R5, R8, UR9, R5, 0x2, P1 ;  /* 0x0000000908057c11 */ /* 0x000fc600088f1405 */
[----:B0-----:R-:W2:Y:S04]  /*0180*/  LDG.E R11, desc[UR4][R2.64] ;  /* 0x00000004020b7981 */ /* 0x001ea8000c1e1900 */
[----:B------:R-:W3:Y:S04]  /*0190*/  LDG.E R13, desc[UR4][R2.64+0x64] ;  /* 0x00006404020d7981 */ /* 0x000ee8000c1e1900 */
[----:B------:R-:W4:Y:S04]  /*01a0*/  LDG.E R15, desc[UR4][R4.64] ;  /* 0x00000004040f7981 */ /* 0x000f28000c1e1900 */
[----:B------:R-:W5:Y:S01]  /*01b0*/  LDG.E R17, desc[UR4][R4.64+0x64] ;  /* 0x0000640404117981 */ /* 0x000f62000c1e1900 */
[----:B------:R-:W-:Y:S01]  /*01c0*/  MOV R7, 0x400 ;  /* 0x0000040000077802 */ /* 0x000fe20000000f00 */
[----:B------:R-:W0:Y:S03]  /*01d0*/  S2R R6, SR_CgaCtaId ;  /* 0x0000000000067919 */ /* 0x000e260000008800 */
[----:B0-----:R-:W-:-:S05]  /*01e0*/  LEA R7, R6, R7, 0x18 ;  /* 0x0000000706077211 */ /* 0x001fca00078ec0ff */
[--C-:B------:R-:W-:Y:S02]  /*01f0*/  IMAD R9, R10, 0xc8, R7.reuse ;  /* 0x000000c80a097824 */ /* 0x100fe400078e0207 */
[C---:B------:R-:W-:Y:S02]  /*0200*/  IMAD R8, R0.reuse, 0x4, R7 ;  /* 0x0000000400087824 */ /* 0x040fe400078e0207 */
[----:B------:R-:W-:-:S05]  /*0210*/  IMAD R6, R0, 0x4, R9 ;  /* 0x0000000400067824 */ /* 0x000fca00078e0209 */
[----:B--2---:R-:W-:Y:S04]  /*0220*/  STS [R6], R11 ;  /* 0x0000000b06007388 */ /* 0x004fe80000000800 */
[----:B---3--:R-:W-:Y:S04]  /*0230*/  STS [R6+0x64], R13 ;  /* 0x0000640d06007388 */ /* 0x008fe80000000800 */
[----:B----4-:R-:W-:Y:S04]  /*0240*/  STS [R6+0x1388], R15 ;  /* 0x0013880f06007388 */ /* 0x010fe80000000800 */
[----:B-----5:R-:W-:Y:S01]  /*0250*/  STS [R6+0x13ec], R17 ;  /* 0x0013ec1106007388 */ /* 0x020fe20000000800 */
[----:B------:R-:W-:Y:S06]  /*0260*/  BAR.SYNC.DEFER_BLOCKING 0x0 ;  /* 0x0000000000007b1d */ /* 0x000fec0000010000 */
[----:B------:R-:W-:Y:S04]  /*0270*/  LDS R10, [R6] ;  /* 0x00000000060a7984 */ /* 0x000fe80000000800 */
[----:B------:R-:W-:Y:S04]  /*0280*/  LDS R19, [R9] ;  /* 0x0000000009137984 */ /* 0x000fe80000000800 */
[----:B------:R-:W0:Y:S02]  /*0290*/  LDS R12, [R8] ;  /* 0x00000000080c7984 */ /* 0x000e240000000800 */
[----:B0-----:R-:W-:-:S02]  /*02a0*/  VIADDMNMX R19, R12, R19, R10, PT ;  /* 0x000000130c137246 */ /* 0x001fc4000380010a */
[----:B------:R-:W-:Y:S04]  /*02b0*/  LDS R10, [R6+0x64] ;  /* 0x00006400060a7984 */ /* 0x000fe80000000800 */
[----:B------:R-:W-:Y:S04]  /*02c0*/  STS [R6], R19 ;  /* 0x0000001306007388 */ /* 0x000fe80000000800 */
[----:B------:R-:W-:Y:S04]  /*02d0*/  LDS R11, [R9] ;  /* 0x00000000090b7984 */ /* 0x000fe80000000800 */
[----:B------:R-:W0:Y:S02]  /*02e0*/  LDS R12, [R8+0x64] ;  /* 0x00006400080c7984 */ /* 0x000e240000000800 */
[----:B0-----:R-:W-:-:S02]  /*02f0*/  VIADDMNMX R11, R12, R11, R10, PT ;  /* 0x0000000b0c0b7246 */ /* 0x001fc4000380010a */
[----:B------:R-:W-:Y:S04]  /*0300*/  LDS R10, [R6+0x1388] ;  /* 0x00138800060a7984 */ /* 0x000fe80000000800 */
[----:B------:R-:W-:Y:S04]  /*0310*/  STS [R6+0x64], R11 ;  /* 0x0000640b06007388 */ /* 0x000fe80000000800 */
[----:B------:R-:W-:Y:S04]  /*0320*/  LDS R13, [R9+0x1388] ;  /* 0x00138800090d7984 */ /* 0x000fe80000000800 */
[----:B------:R-:W0:Y:S02]  /*0330*/  LDS R12, [R8] ;  /* 0x00000000080c7984 */ /* 0x000e240000000800 */
[----:B0-----:R-:W-:-:S02]  /*0340*/  VIADDMNMX R13, R12, R13, R10, PT ;  /* 0x0000000d0c0d7246 */ /* 0x001fc4000380010a */
[----:B------:R-:W-:Y:S04]  /*0350*/  LDS R10, [R6+0x13ec] ;  /* 0x0013ec00060a7984 */ /* 0x000fe80000000800 */
[----:B------:R-:W-:Y:S04]  /*0360*/  STS [R6+0x1388], R13 ;  /* 0x0013880d06007388 */ /* 0x000fe80000000800 */
[----:B------:R-:W-:Y:S04]  /*0370*/  LDS R15, [R9+0x1388] ;  /* 0x00138800090f7984 */ /* 0x000fe80000000800 */
[----:B------:R-:W0:Y:S02]  /*0380*/  LDS R12, [R8+0x64] ;  /* 0x00006400080c7984 */ /* 0x000e240000000800 */
[----:B0-----:R-:W-:-:S05]  /*0390*/  VIADDMNMX R15, R12, R15, R10, PT ;  /* 0x0000000f0c0f7246 */ /* 0x001fca000380010a */
[----:B------:R-:W-:Y:S01]  /*03a0*/  STS [R6+0x13ec], R15 ;  /* 0x0013ec0f06007388 */ /* 0x000fe20000000800 */
[----:B------:R-:W-:Y:S06]  /*03b0*/  BAR.SYNC.DEFER_BLOCKING 0x0 ;  /* 0x0000000000007b1d */ /* 0x000fec0000010000 */
[----:B------:R-:W-:Y:S04]  /*03c0*/  LDS R10, [R6] ;  /* 0x00000000060a7984 */ /* 0x000fe80000000800 */
[----:B------:R-:W-:Y:S04]  /*03d0*/  LDS R11, [R9+0x4] ;  /* 0x00000400090b7984 */ /* 0x000fe80000000800 */
[----:B------:R-:W0:Y:S02]  /*03e0*/  LDS R12, [R8+0xc8] ;  /* 0x0000c800080c7984 */ /* 0x000e240000000800 */
[----:B0-----:R-:W-:-:S02]  /*03f0*/  VIADDMNMX R11, R12, R11, R10, PT ;  /* 0x0000000b0c0b7246 */ /* 0x001fc4000380010a */
[----:B------:R-:W-:Y:S04]  /*0400*/  LDS R10, [R6+0x64] ;  /* 0x00006400060a7984 */ /* 0x000fe80000000800 */
[----:B------:R-:W-:Y:S04]  /*0410*/  STS [R6], R11 ;  /* 0x0000000b06007388 */ /* 0x000fe80000000800 */
[----:B------:R-:W-:Y:S04]  /*0420*/  LDS R13, [R9+0x4] ;  /* 0x00000400090d7984 */ /* 0x000fe80000000800 */
[----:B------:R-:W0:Y:S02]  /*0430*/  LDS R12, [R8+0x12c] ;  /* 0x00012c00080c7984 */ /* 0x000e240000000800 */
[----:B0-----:R-:W-:-:S02]  /*0440*/  VIADDMNMX R13, R12, R13, R10, PT ;  /* 0x0000000d0c0d7246 */ /* 0x001fc4000380010a */
[----:B------:R-:W-:Y:S04]  /*0450*/  LDS R10, [R6+0x1388] ;  /* 0x00138800060a7984 */ /* 0x000fe80000000800 */
[----:B------:R-:W-:Y:S04]  /*0460*/  STS [R6+0x64], R13 ;  /* 0x0000640d06007388 */ /* 0x000fe80000000800 */
[----:B------:R-:W-:Y:S04]  /*0470*/  LDS R15, [R9+0x138c] ;  /* 0x00138c00090f7984 */ /* 0x000fe80000000800 */
[----:B------:R-:W0:Y:S02]  /*0480*/  LDS R12, [R8+0xc8] ;  /* 0x0000c800080c7984 */ /* 0x000e240000000800 */
        /* <DEDUP_REMOVED lines=341> */
[----:B0-----:R-:W-:Y:S01]  /*19e0*/  VIADDMNMX R13, R12, R11, R10, PT ;  /* 0x0000000b0c0d7246 */ /* 0x001fe2000380010a */
[----:B------:R-:W-:-:S02]  /*19f0*/  IMAD.MOV.U32 R10, RZ, RZ, RZ ;  /* 0x000000ffff0a7224 */ /* 0x000fc400078e00ff */
[----:B------:R-:W-:Y:S02]  /*1a00*/  IMAD.MOV.U32 R12, RZ, RZ, R8 ;  /* 0x000000ffff0c7224 */ /* 0x000fe400078e0008 */
[----:B------:R0:W-:Y:S01]  /*1a10*/  STS [R6+0x13ec], R13 ;  /* 0x0013ec0d06007388 */ /* 0x0001e20000000800 */
[----:B------:R-:W-:-:S07]  /*1a20*/  IMAD.MOV.U32 R11, RZ, RZ, R9 ;  /* 0x000000ffff0b7224 */ /* 0x000fce00078e0009 */
.L_x_4:
[----:B------:R-:W-:Y:S01]  /*1a30*/  BAR.SYNC.DEFER_BLOCKING 0x0 ;  /* 0x0000000000007b1d */ /* 0x000fe20000010000 */
[----:B------:R-:W-:Y:S02]  /*1a40*/  IMAD.MOV.U32 R16, RZ, RZ, R10 ;  /* 0x000000ffff107224 */ /* 0x000fe400078e000a */
[----:B------:R-:W-:-:S04]  /*1a50*/  VIADD R10, R10, 0x20 ;  /* 0x000000200a0a7836 */ /* 0x000fc80000000000 */
[C---:B-1----:R-:W-:Y:S01]  /*1a60*/  IMAD R21, R10.reuse, 0xc8, R7 ;  /* 0x000000c80a157824 */ /* 0x042fe200078e0207 */
[----:B------:R-:W-:Y:S01]  /*1a70*/  ISETP.NE.AND P0, PT, R10, 0x20, PT ;  /* 0x000000200a00780c */ /* 0x000fe20003f05270 */
[----:B------:R-:W-:Y:S04]  /*1a80*/  LDS R8, [R6] ;  /* 0x0000000006087984 */ /* 0x000fe80000000800 */
[----:B0-----:R-:W-:Y:S04]  /*1a90*/  LDS R13, [R11+0x48] ;  /* 0x000048000b0d7984 */ /* 0x001fe80000000800 */
        /* <DEDUP_REMOVED lines=290> */
[----:B------:R-:W-:-:S02]  /*2cc0*/  IMAD R8, R16, 0x4, R9 ;  /* 0x0000000410087824 */ /* 0x000fc400078e0209 */
[----:B------:R-:W-:Y:S02]  /*2cd0*/  IMAD R13, R0, 0x4, R21 ;  /* 0x00000004000d7824 */ /* 0x000fe400078e0215 */
[----:B------:R-:W-:Y:S01]  /*2ce0*/  STS [R6+0x13ec], R15 ;  /* 0x0013ec0f06007388 */ /* 0x000fe20000000800 */
[----:B------:R-:W-:Y:S06]  /*2cf0*/  BAR.SYNC.DEFER_BLOCKING 0x0 ;  /* 0x0000000000007b1d */ /* 0x000fec0000010000 */
[----:B------:R-:W-:Y:S04]  /*2d00*/  LDS R14, [R6] ;  /* 0x00000000060e7984 */ /* 0x000fe80000000800 */
[----:B------:R-:W-:Y:S04]  /*2d10*/  LDS R11, [R8+0x80] ;  /* 0x00008000080b7984 */ /* 0x000fe80000000800 */
[----:B------:R-:W0:Y:S02]  /*2d20*/  LDS R12, [R13] ;  /* 0x000000000d0c7984 */ /* 0x000e240000000800 */
        /* <DEDUP_REMOVED lines=20> */
[----:B------:R-:W0:Y:S04]  /*2e70*/  LDS R14, [R13+0xc8] ;  /* 0x0000c8000d0e7984 */ /* 0x000e280000000800 */
[----:B------:R-:W-:Y:S01]  /*2e80*/  LDS R11, [R6+0x1388] ;  /* 0x00138800060b7984 */ /* 0x000fe20000000800 */
[----:B0-----:R-:W-:-:S03]  /*2e90*/  VIADDMNMX R17, R14, R17, R12, PT ;  /* 0x000000110e117246 */ /* 0x001fc6000380010c */
[----:B------:R-:W-:Y:S04]  /*2ea0*/  LDS R12, [R6+0x64] ;  /* 0x00006400060c7984 */ /* 0x000fe80000000800 */
[----:B------:R-:W-:Y:S04]  /*2eb0*/  STS [R6], R17 ;  /* 0x0000001106007388 */ /* 0x000fe80000000800 */
[----:B------:R-:W-:Y:S04]  /*2ec0*/  LDS R15, [R8+0x84] ;  /* 0x00008400080f7984 */ /* 0x000fe80000000800 */
[----:B------:R-:W0:Y:S02]  /*2ed0*/  LDS R14, [R13+0x12c] ;  /* 0x00012c000d0e7984 */ /* 0x000e240000000800 */
[----:B0-----:R-:W-:-:S05]  /*2ee0*/  VIADDMNMX R15, R14, R15, R12, PT ;  /* 0x0000000f0e0f7246 */ /* 0x001fca000380010c */
        /* <DEDUP_REMOVED lines=346> */
[----:B------:R-:W-:Y:S02]  /*4490*/  IMAD.MOV.U32 R12, RZ, RZ, R13 ;  /* 0x000000ffff0c7224 */ /* 0x000fe400078e000d */
[----:B------:R1:W-:Y:S01]  /*44a0*/  STS [R6+0x13ec], R21 ;  /* 0x0013ec1506007388 */ /* 0x0003e20000000800 */
[----:B------:R-:W-:Y:S05]  /*44b0*/  @P0 BRA `(.L_x_4) ;  /* 0xffffffd4005c0947 */ /* 0x000fea000383ffff */
[----:B------:R-:W-:Y:S04]  /*44c0*/  STG.E desc[UR4][R2.64], R15 ;  /* 0x0000000f02007986 */ /* 0x000fe8000c101904 */
[----:B------:R-:W-:Y:S04]  /*44d0*/  STG.E desc[UR4][R2.64+0x64], R19 ;  /* 0x0000641302007986 */ /* 0x000fe8000c101904 */
[----:B------:R-:W-:Y:S04]  /*44e0*/  STG.E desc[UR4][R4.64], R17 ;  /* 0x0000001104007986 */ /* 0x000fe8000c101904 */
[----:B------:R-:W-:Y:S01]  /*44f0*/  STG.E desc[UR4][R4.64+0x64], R21 ;  /* 0x0000641504007986 */ /* 0x000fe2000c101904 */
[----:B------:R-:W-:Y:S05]  /*4500*/  EXIT ;  /* 0x000000000000794d */ /* 0x000fea0003800000 */
.L_x_5:
        /* <DEDUP_REMOVED lines=15> */
.L_x_8:


//--------------------- .nv.shared._Z10BFW_phase3Pimii --------------------------
	.section	.nv.shared._Z10BFW_phase3Pimii,"aw",@nobits
	.sectionflags	@""
	.align	4
.nv.shared._Z10BFW_phase3Pimii:
	.zero		31024


//--------------------- .nv.shared.reserved.0     --------------------------
	.section	.nv.shared.reserved.0,"aw",@nobits
	.weak		__nv_reservedSMEM_offset_0_alias
	.size		__nv_reservedSMEM_offset_0_alias, 0, 64
	.other		__nv_reservedSMEM_offset_0_alias,@"STO_CUDA_RESERVED_SHARED STV_DEFAULT"
__nv_reservedSMEM_offset_0_alias:
	.zero		0
	.zero		64


//--------------------- .nv.shared._Z10BFW_phase2Pimii --------------------------
	.section	.nv.shared._Z10BFW_phase2Pimii,"aw",@nobits
	.sectionflags	@""
	.align	4
.nv.shared._Z10BFW_phase2Pimii:
	.zero		31024


//--------------------- .nv.shared._Z10BFW_phase1Pimii --------------------------
	.section	.nv.shared._Z10BFW_phase1Pimii,"aw",@nobits
	.sectionflags	@""
	.align	4
.nv.shared._Z10BFW_phase1Pimii:
	.zero		11024


//--------------------- .nv.constant0._Z10BFW_phase3Pimii --------------------------
	.section	.nv.constant0._Z10BFW_phase3Pimii,"a",@progbits
	.sectionflags	@""
	.align	4
.nv.constant0._Z10BFW_phase3Pimii:
	.zero		920


//--------------------- .nv.constant0._Z10BFW_phase2Pimii --------------------------
	.section	.nv.constant0._Z10BFW_phase2Pimii,"a",@progbits
	.sectionflags	@""
	.align	4
.nv.constant0._Z10BFW_phase2Pimii:
	.zero		920


//--------------------- .nv.constant0._Z10BFW_phase1Pimii --------------------------
	.section	.nv.constant0._Z10BFW_phase1Pimii,"a",@progbits
	.sectionflags	@""
	.align	4
.nv.constant0._Z10BFW_phase1Pimii:
	.zero		920


//--------------------- SYMBOLS --------------------------

	.type		.nv.reservedSmem.offset0,@object
	.size		.nv.reservedSmem.offset0,0x4
	.type		.nv.reservedSmem.cap,@object
	.size		.nv.reservedSmem.cap,0x4
